	.headerflags	@"EF_CUDA_TEXMODE_UNIFIED EF_CUDA_64BIT_ADDRESS EF_CUDA_ACCELERATORS EF_CUDA_SM90 EF_CUDA_VIRTUAL_SM(EF_CUDA_SM90)"
	.elftype	@"ET_EXEC"


//--------------------- .nv.info                  --------------------------
	.section	.nv.info,"",@"SHT_CUDA_INFO"
	.align	4


	//----- nvinfo : EIATTR_REGCOUNT
	.align		4
        /*0000*/ 	.byte	0x04, 0x2f
        /*0002*/ 	.short	(.L_3 - .L_2)
	.align		4
.L_2:
        /*0004*/ 	.word	index@(triton_poi_fused__native_batch_norm_legit_no_training_mul_softplus_tanh_27)
        /*0008*/ 	.word	0x00000028


	//----- nvinfo : EIATTR_MIN_STACK_SIZE
	.align		4
.L_3:
        /*000c*/ 	.byte	0x04, 0x12
        /*000e*/ 	.short	(.L_5 - .L_4)
	.align		4
.L_4:
        /*0010*/ 	.word	index@(triton_poi_fused__native_batch_norm_legit_no_training_mul_softplus_tanh_27)
        /*0014*/ 	.word	0x00000000


	//----- nvinfo : EIATTR_FRAME_SIZE
	.align		4
.L_5:
        /*0018*/ 	.byte	0x04, 0x11
        /*001a*/ 	.short	(.L_7 - .L_6)
	.align		4
.L_6:
        /*001c*/ 	.word	index@(triton_poi_fused__native_batch_norm_legit_no_training_mul_softplus_tanh_27)
        /*0020*/ 	.word	0x00000000


	//----- nvinfo : EIATTR_MIN_STACK_SIZE
	.align		4
.L_7:
        /*0024*/ 	.byte	0x04, 0x12
        /*0026*/ 	.short	(.L_9 - .L_8)
	.align		4
.L_8:
        /*0028*/ 	.word	index@(triton_poi_fused__native_batch_norm_legit_no_training_mul_softplus_tanh_27)
        /*002c*/ 	.word	0x00000000
.L_9:


//--------------------- .nv.info.triton_poi_fused__native_batch_norm_legit_no_training_mul_softplus_tanh_27 --------------------------
	.section	.nv.info.triton_poi_fused__native_batch_norm_legit_no_training_mul_softplus_tanh_27,"",@"SHT_CUDA_INFO"
	.sectionflags	@""
	.align	4


	//----- nvinfo : EIATTR_CUDA_API_VERSION
	.align		4
        /*0000*/ 	.byte	0x04, 0x37
        /*0002*/ 	.short	(.L_11 - .L_10)
.L_10:
        /*0004*/ 	.word	0x0000007c


	//----- nvinfo : EIATTR_KPARAM_INFO
	.align		4
.L_11:
        /*0008*/ 	.byte	0x04, 0x17
        /*000a*/ 	.short	(.L_13 - .L_12)
.L_12:
        /*000c*/ 	.word	0x00000000
        /*0010*/ 	.short	0x0007
        /*0012*/ 	.short	0x0034
        /*0014*/ 	.byte	0x00, 0xf0, 0x11, 0x00


	//----- nvinfo : EIATTR_KPARAM_INFO
	.align		4
.L_13:
        /*0018*/ 	.byte	0x04, 0x17
        /*001a*/ 	.short	(.L_15 - .L_14)
.L_14:
        /*001c*/ 	.word	0x00000000
        /*0020*/ 	.short	0x0006
        /*0022*/ 	.short	0x0030
        /*0024*/ 	.byte	0x00, 0xf0, 0x11, 0x00


	//----- nvinfo : EIATTR_KPARAM_INFO
	.align		4
.L_15:
        /*0028*/ 	.byte	0x04, 0x17
        /*002a*/ 	.short	(.L_17 - .L_16)
.L_16:
        /*002c*/ 	.word	0x00000000
        /*0030*/ 	.short	0x0005
        /*0032*/ 	.short	0x0028
        /*0034*/ 	.byte	0x00, 0xf4, 0x21, 0x00


	//----- nvinfo : EIATTR_KPARAM_INFO
	.align		4
.L_17:
        /*0038*/ 	.byte	0x04, 0x17
        /*003a*/ 	.short	(.L_19 - .L_18)
.L_18:
        /*003c*/ 	.word	0x00000000
        /*0040*/ 	.short	0x0004
        /*0042*/ 	.short	0x0020
        /*0044*/ 	.byte	0x00, 0xf4, 0x21, 0x00


	//----- nvinfo : EIATTR_KPARAM_INFO
	.align		4
.L_19:
        /*0048*/ 	.byte	0x04, 0x17
        /*004a*/ 	.short	(.L_21 - .L_20)
.L_20:
        /*004c*/ 	.word	0x00000000
        /*0050*/ 	.short	0x0003
        /*0052*/ 	.short	0x0018
        /*0054*/ 	.byte	0x00, 0xf4, 0x21, 0x00


	//----- nvinfo : EIATTR_KPARAM_INFO
	.align		4
.L_21:
        /*0058*/ 	.byte	0x04, 0x17
        /*005a*/ 	.short	(.L_23 - .L_22)
.L_22:
        /*005c*/ 	.word	0x00000000
        /*0060*/ 	.short	0x0002
        /*0062*/ 	.short	0x0010
        /*0064*/ 	.byte	0x00, 0xf4, 0x21, 0x00


	//----- nvinfo : EIATTR_KPARAM_INFO
	.align		4
.L_23:
        /*0068*/ 	.byte	0x04, 0x17
        /*006a*/ 	.short	(.L_25 - .L_24)
.L_24:
        /*006c*/ 	.word	0x00000000
        /*0070*/ 	.short	0x0001
        /*0072*/ 	.short	0x0008
        /*0074*/ 	.byte	0x00, 0xf4, 0x21, 0x00


	//----- nvinfo : EIATTR_KPARAM_INFO
	.align		4
.L_25:
        /*0078*/ 	.byte	0x04, 0x17
        /*007a*/ 	.short	(.L_27 - .L_26)
.L_26:
        /*007c*/ 	.word	0x00000000
        /*0080*/ 	.short	0x0000
        /*0082*/ 	.short	0x0000
        /*0084*/ 	.byte	0x00, 0xf4, 0x21, 0x00


	//----- nvinfo : EIATTR_SPARSE_MMA_MASK
	.align		4
.L_27:
        /*0088*/ 	.byte	0x03, 0x50
        /*008a*/ 	.short	0x0000


	//----- nvinfo : EIATTR_MAXREG_COUNT
	.align		4
        /*008c*/ 	.byte	0x03, 0x1b
        /*008e*/ 	.short	0x00ff


	//----- nvinfo : EIATTR_EXIT_INSTR_OFFSETS
	.align		4
        /*0090*/ 	.byte	0x04, 0x1c
        /*0092*/ 	.short	(.L_29 - .L_28)


	//   ....[0]....
.L_28:
        /*0094*/ 	.word	0x00002800


	//   ....[1]....
        /*0098*/ 	.word	0x00002850


	//----- nvinfo : EIATTR_REQNTID
	.align		4
.L_29:
        /*009c*/ 	.byte	0x04, 0x10
        /*009e*/ 	.short	(.L_31 - .L_30)
.L_30:
        /*00a0*/ 	.word	0x00000080
        /*00a4*/ 	.word	0x00000001
        /*00a8*/ 	.word	0x00000001


	//----- nvinfo : EIATTR_CRS_STACK_SIZE
	.align		4
.L_31:
        /*00ac*/ 	.byte	0x04, 0x1e
        /*00ae*/ 	.short	(.L_33 - .L_32)
.L_32:
        /*00b0*/ 	.word	0x00000000


	//----- nvinfo : EIATTR_CBANK_PARAM_SIZE
	.align		4
.L_33:
        /*00b4*/ 	.byte	0x03, 0x19
        /*00b6*/ 	.short	0x0038


	//----- nvinfo : EIATTR_PARAM_CBANK
	.align		4
        /*00b8*/ 	.byte	0x04, 0x0a
        /*00ba*/ 	.short	(.L_35 - .L_34)
	.align		4
.L_34:
        /*00bc*/ 	.word	index@(.nv.constant0.triton_poi_fused__native_batch_norm_legit_no_training_mul_softplus_tanh_27)
        /*00c0*/ 	.short	0x0210
        /*00c2*/ 	.short	0x0038


	//----- nvinfo : EIATTR_SW_WAR
	.align		4
.L_35:
        /*00c4*/ 	.byte	0x04, 0x36
        /*00c6*/ 	.short	(.L_37 - .L_36)
.L_36:
        /*00c8*/ 	.word	0x00000008
.L_37:


//--------------------- .nv.callgraph             --------------------------
	.section	.nv.callgraph,"",@"SHT_CUDA_CALLGRAPH"
	.align	4
	.sectionentsize	8
	.align		4
        /*0000*/ 	.word	0x00000000
	.align		4
        /*0004*/ 	.word	0xffffffff
	.align		4
        /*0008*/ 	.word	0x00000000
	.align		4
        /*000c*/ 	.word	0xfffffffe
	.align		4
        /*0010*/ 	.word	0x00000000
	.align		4
        /*0014*/ 	.word	0xfffffffd
	.align		4
        /*0018*/ 	.word	0x00000000
	.align		4
        /*001c*/ 	.word	0xfffffffc


//--------------------- .nv.constant4             --------------------------
	.section	.nv.constant4,"a",@progbits
	.align	8
	.align		8
.nv.constant4:
        /*0000*/ 	.dword	_$_str
	.align		8
        /*0008*/ 	.dword	_$_str_$_2


//--------------------- .text.triton_poi_fused__native_batch_norm_legit_no_training_mul_softplus_tanh_27 --------------------------
	.section	.text.triton_poi_fused__native_batch_norm_legit_no_training_mul_softplus_tanh_27,"ax",@progbits
	.sectionflags	@"SHF_BARRIERS=1"
	.align	128
        .global         triton_poi_fused__native_batch_norm_legit_no_training_mul_softplus_tanh_27
        .type           triton_poi_fused__native_batch_norm_legit_no_training_mul_softplus_tanh_27,@function
        .size           triton_poi_fused__native_batch_norm_legit_no_training_mul_softplus_tanh_27,(.L_x_41 - triton_poi_fused__native_batch_norm_legit_no_training_mul_softplus_tanh_27)
        .other          triton_poi_fused__native_batch_norm_legit_no_training_mul_softplus_tanh_27,@"STO_CUDA_ENTRY STV_DEFAULT"
triton_poi_fused__native_batch_norm_legit_no_training_mul_softplus_tanh_27:
.text.triton_poi_fused__native_batch_norm_legit_no_training_mul_softplus_tanh_27:
[----:B------:R-:W0:Y:S01]  /*0000*/  LDC R1, c[0x0][0x28] ;  /* 0x00000a00ff017b82 */ /* 0x000e220000000800 */
[----:B------:R-:W1:Y:S07]  /*0010*/  S2R R29, SR_CTAID.X ;  /* 0x00000000001d7919 */ /* 0x000e6e0000002500 */
[----:B------:R-:W2:Y:S01]  /*0020*/  LDC.64 R10, c[0x0][0x220] ;  /* 0x00008800ff0a7b82 */ /* 0x000ea20000000a00 */
[----:B------:R-:W-:Y:S02]  /*0030*/  CS2R R4, SRZ ;  /* 0x0000000000047805 */ /* 0x000fe4000001ff00 */
[----:B------:R-:W-:Y:S01]  /*0040*/  CS2R R6, SRZ ;  /* 0x0000000000067805 */ /* 0x000fe2000001ff00 */
[----:B------:R-:W3:Y:S01]  /*0050*/  S2R R0, SR_TID.X ;  /* 0x0000000000007919 */ /* 0x000ee20000002100 */
[----:B------:R-:W-:Y:S01]  /*0060*/  ULDC.64 UR6, c[0x0][0x208] ;  /* 0x0000820000067ab9 */ /* 0x000fe20000000a00 */
[----:B------:R-:W4:Y:S02]  /*0070*/  S2R R3, SR_CTAID.Y ;  /* 0x0000000000037919 */ /* 0x000f240000002600 */
[----:B------:R-:W5:Y:S08]  /*0080*/  LDC.64 R24, c[0x0][0x210] ;  /* 0x00008400ff187b82 */ /* 0x000f700000000a00 */
[----:B------:R-:W5:Y:S08]  /*0090*/  LDC.64 R16, c[0x0][0x218] ;  /* 0x00008600ff107b82 */ /* 0x000f700000000a00 */
[----:B------:R-:W5:Y:S01]  /*00a0*/  LDC.64 R30, c[0x0][0x228] ;  /* 0x00008a00ff1e7b82 */ /* 0x000f620000000a00 */
[----:B-1----:R-:W-:-:S07]  /*00b0*/  SHF.L.U32 R29, R29, 0x5, RZ ;  /* 0x000000051d1d7819 */ /* 0x002fce00000006ff */
[----:B------:R-:W1:Y:S01]  /*00c0*/  LDC.64 R26, c[0x0][0x230] ;  /* 0x00008c00ff1a7b82 */ /* 0x000e620000000a00 */
[----:B---3--:R-:W-:-:S04]  /*00d0*/  SHF.L.U32 R28, R0, 0x2, RZ ;  /* 0x00000002001c7819 */ /* 0x008fc800000006ff */
[----:B------:R-:W-:-:S04]  /*00e0*/  LOP3.LUT R33, R29, 0x1c, R28, 0xf8, !PT ;  /* 0x0000001c1d217812 */ /* 0x000fc800078ef81c */
[C---:B------:R-:W-:Y:S01]  /*00f0*/  ISETP.GE.AND P0, PT, R33.reuse, 0x100, PT ;  /* 0x000001002100780c */ /* 0x040fe20003f06270 */
[----:B--2---:R-:W-:-:S12]  /*0100*/  IMAD.WIDE R10, R33, 0x4, R10 ;  /* 0x00000004210a7825 */ /* 0x004fd800078e020a */
[----:B------:R2:W3:Y:S01]  /*0110*/  @!P0 LDG.E.EL.128 R4, desc[UR6][R10.64] ;  /* 0x000000060a048981 */ /* 0x0004e2000c2e1d00 */
[----:B------:R-:W-:Y:S02]  /*0120*/  SHF.R.U32.HI R2, RZ, 0x3, R0 ;  /* 0x00000003ff027819 */ /* 0x000fe40000011600 */
[----:B------:R-:W-:Y:S02]  /*0130*/  CS2R R8, SRZ ;  /* 0x0000000000087805 */ /* 0x000fe4000001ff00 */
[----:B----4-:R-:W-:Y:S02]  /*0140*/  SHF.L.U32 R3, R3, 0x5, RZ ;  /* 0x0000000503037819 */ /* 0x010fe400000006ff */
[----:B------:R-:W-:Y:S02]  /*0150*/  CS2R R12, SRZ ;  /* 0x00000000000c7805 */ /* 0x000fe4000001ff00 */
[----:B------:R-:W-:Y:S02]  /*0160*/  SGXT.U32 R2, R2, 0x4 ;  /* 0x000000040202781a */ /* 0x000fe40000000000 */
[----:B------:R-:W-:Y:S01]  /*0170*/  CS2R R14, SRZ ;  /* 0x00000000000e7805 */ /* 0x000fe2000001ff00 */
[----:B0----5:R-:W-:Y:S01]  /*0180*/  IMAD.WIDE R36, R33, 0x4, R16 ;  /* 0x0000000421247825 */ /* 0x021fe200078e0210 */
[----:B------:R-:W-:-:S02]  /*0190*/  LOP3.LUT R0, R3, R2, RZ, 0xfc, !PT ;  /* 0x0000000203007212 */ /* 0x000fc400078efcff */
[----:B--2---:R-:W-:Y:S02]  /*01a0*/  CS2R R10, SRZ ;  /* 0x00000000000a7805 */ /* 0x004fe4000001ff00 */
[----:B------:R-:W2:Y:S01]  /*01b0*/  @!P0 LDG.E.EL.128 R12, desc[UR6][R36.64] ;  /* 0x00000006240c8981 */ /* 0x000ea2000c2e1d00 */
[C---:B------:R-:W-:Y:S02]  /*01c0*/  ISETP.LT.AND P1, PT, R0.reuse, 0x100, !P0 ;  /* 0x000001000000780c */ /* 0x040fe40004721270 */
[----:B------:R-:W-:-:S05]  /*01d0*/  LEA R35, R0, R33, 0x8 ;  /* 0x0000002100237211 */ /* 0x000fca00078e40ff */
[----:B------:R-:W-:Y:S01]  /*01e0*/  IMAD.WIDE R34, R35, 0x4, R24 ;  /* 0x0000000423227825 */ /* 0x000fe200078e0218 */
[----:B------:R-:W-:Y:S02]  /*01f0*/  CS2R R16, SRZ ;  /* 0x0000000000107805 */ /* 0x000fe4000001ff00 */
[----:B------:R-:W-:Y:S02]  /*0200*/  CS2R R18, SRZ ;  /* 0x0000000000127805 */ /* 0x000fe4000001ff00 */
[----:B------:R-:W-:Y:S02]  /*0210*/  CS2R R20, SRZ ;  /* 0x0000000000147805 */ /* 0x000fe4000001ff00 */
[----:B------:R-:W-:Y:S01]  /*0220*/  CS2R R22, SRZ ;  /* 0x0000000000167805 */ /* 0x000fe2000001ff00 */
[----:B------:R1:W2:Y:S01]  /*0230*/  @P1 LDG.E.128 R8, desc[UR6][R34.64] ;  /* 0x0000000622081981 */ /* 0x0002a2000c1e1d00 */
[----:B------:R-:W-:-:S05]  /*0240*/  IMAD.WIDE R30, R33, 0x4, R30 ;  /* 0x00000004211e7825 */ /* 0x000fca00078e021e */
[----:B------:R0:W4:Y:S01]  /*0250*/  @!P0 LDG.E.EL.128 R16, desc[UR6][R30.64] ;  /* 0x000000061e108981 */ /* 0x000122000c2e1d00 */
[----:B-1----:R-:W-:-:S05]  /*0260*/  IMAD.WIDE R34, R33, 0x4, R26 ;  /* 0x0000000421227825 */ /* 0x002fca00078e021a */
[----:B------:R-:W4:Y:S01]  /*0270*/  @!P0 LDG.E.EL.128 R20, desc[UR6][R34.64] ;  /* 0x0000000622148981 */ /* 0x000f22000c2e1d00 */
[----:B------:R-:W-:-:S04]  /*0280*/  LOP3.LUT R0, R3, 0x10, R2, 0xfe, !PT ;  /* 0x0000001003007812 */ /* 0x000fc800078efe02 */
[C---:B------:R-:W-:Y:S02]  /*0290*/  ISETP.LT.AND P0, PT, R0.reuse, 0x100, !P0 ;  /* 0x000001000000780c */ /* 0x040fe40004701270 */
[----:B------:R-:W-:Y:S02]  /*02a0*/  LEA R33, R0, R33, 0x8 ;  /* 0x0000002100217211 */ /* 0x000fe400078e40ff */
[----:B------:R-:W-:-:S03]  /*02b0*/  CS2R R26, SRZ ;  /* 0x00000000001a7805 */ /* 0x000fc6000001ff00 */
[----:B------:R-:W-:Y:S01]  /*02c0*/  IMAD.WIDE R32, R33, 0x4, R24 ;  /* 0x0000000421207825 */ /* 0x000fe200078e0218 */
[----:B------:R-:W-:-:S06]  /*02d0*/  CS2R R24, SRZ ;  /* 0x0000000000187805 */ /* 0x000fcc000001ff00 */
[----:B------:R1:W5:Y:S01]  /*02e0*/  @P0 LDG.E.128 R24, desc[UR6][R32.64] ;  /* 0x0000000620180981 */ /* 0x000362000c1e1d00 */
[----:B------:R-:W-:Y:S01]  /*02f0*/  HFMA2.MMA R0, -RZ, RZ, 1.625, 0 ;  /* 0x3e800000ff007435 */ /* 0x000fe200000001ff */
[----:B---3--:R-:W-:-:S04]  /*0300*/  FADD R4, R4, 9.9999997473787516356e-06 ;  /* 0x3727c5ac04047421 */ /* 0x008fc80000000000 */
[----:B0-----:R-:W0:Y:S01]  /*0310*/  MUFU.SQRT R30, R4 ;  /* 0x00000004001e7308 */ /* 0x001e220000002000 */
[----:B------:R-:W-:Y:S01]  /*0320*/  FADD R6, R6, 9.9999997473787516356e-06 ;  /* 0x3727c5ac06067421 */ /* 0x000fe20000000000 */
[C---:B0-----:R-:W-:Y:S02]  /*0330*/  FSETP.GT.AND P1, PT, R30.reuse, 8.50705917302346158658e+37, PT ;  /* 0x7e8000001e00780b */ /* 0x041fe40003f24000 */
[----:B------:R-:W-:Y:S01]  /*0340*/  FSETP.GEU.AND P2, PT, R30, 1.175494350822287508e-38, PT ;  /* 0x008000001e00780b */ /* 0x000fe20003f4e000 */
[----:B------:R-:W-:-:S03]  /*0350*/  FADD R5, R5, 9.9999997473787516356e-06 ;  /* 0x3727c5ac05057421 */ /* 0x000fc60000000000 */
[----:B------:R-:W0:Y:S07]  /*0360*/  MUFU.SQRT R6, R6 ;  /* 0x0000000600067308 */ /* 0x000e2e0000002000 */
[----:B------:R-:W-:Y:S01]  /*0370*/  @P1 FMUL R30, R30, 0.25 ;  /* 0x3e8000001e1e1820 */ /* 0x000fe20000400000 */
[----:B------:R-:W3:Y:S03]  /*0380*/  MUFU.SQRT R5, R5 ;  /* 0x0000000500057308 */ /* 0x000ee60000002000 */
[----:B------:R-:W-:Y:S01]  /*0390*/  @!P2 FMUL R30, R30, 16777216 ;  /* 0x4b8000001e1ea820 */ /* 0x000fe20000400000 */
[----:B------:R-:W-:-:S04]  /*03a0*/  FADD R7, R7, 9.9999997473787516356e-06 ;  /* 0x3727c5ac07077421 */ /* 0x000fc80000000000 */
[----:B-1----:R-:W1:Y:S01]  /*03b0*/  MUFU.RCP R32, R30 ;  /* 0x0000001e00207308 */ /* 0x002e620000001000 */
[----:B------:R-:W-:-:S07]  /*03c0*/  FSEL R31, R0, 1, P1 ;  /* 0x3f800000001f7808 */ /* 0x000fce0000800000 */
[----:B------:R-:W4:Y:S01]  /*03d0*/  MUFU.SQRT R7, R7 ;  /* 0x0000000700077308 */ /* 0x000f220000002000 */
[----:B------:R-:W-:Y:S01]  /*03e0*/  @!P2 FMUL R31, R31, 16777216 ;  /* 0x4b8000001f1fa820 */ /* 0x000fe20000400000 */
[----:B0-----:R-:W-:Y:S02]  /*03f0*/  FSETP.GT.AND P2, PT, R6, 8.50705917302346158658e+37, PT ;  /* 0x7e8000000600780b */ /* 0x001fe40003f44000 */
[C---:B---3--:R-:W-:Y:S01]  /*0400*/  FSETP.GT.AND P0, PT, R5.reuse, 8.50705917302346158658e+37, PT ;  /* 0x7e8000000500780b */ /* 0x048fe20003f04000 */
[----:B-1----:R-:W-:Y:S01]  /*0410*/  FMUL R32, R32, R31 ;  /* 0x0000001f20207220 */ /* 0x002fe20000400000 */
[----:B--2---:R-:W-:Y:S01]  /*0420*/  FADD R31, -R12, R8 ;  /* 0x000000080c1f7221 */ /* 0x004fe20000000100 */
[----:B------:R-:W-:Y:S02]  /*0430*/  FSETP.GEU.AND P4, PT, R6, 1.175494350822287508e-38, PT ;  /* 0x008000000600780b */ /* 0x000fe40003f8e000 */
[----:B------:R-:W-:Y:S01]  /*0440*/  FSETP.GEU.AND P1, PT, R5, 1.175494350822287508e-38, PT ;  /* 0x008000000500780b */ /* 0x000fe20003f2e000 */
[----:B------:R-:W-:Y:S01]  /*0450*/  FMUL R31, R31, R32 ;  /* 0x000000201f1f7220 */ /* 0x000fe20000400000 */
[----:B----4-:R-:W-:-:S03]  /*0460*/  FSETP.GT.AND P3, PT, R7, 8.50705917302346158658e+37, PT ;  /* 0x7e8000000700780b */ /* 0x010fc60003f64000 */
[----:B------:R-:W-:Y:S01]  /*0470*/  FFMA R4, R31, R16, R20 ;  /* 0x000000101f047223 */ /* 0x000fe20000000014 */
[----:B------:R-:W-:Y:S02]  /*0480*/  @P2 FMUL R6, R6, 0.25 ;  /* 0x3e80000006062820 */ /* 0x000fe40000400000 */
[----:B------:R-:W-:Y:S01]  /*0490*/  @P0 FMUL R5, R5, 0.25 ;  /* 0x3e80000005050820 */ /* 0x000fe20000400000 */
[----:B------:R-:W-:Y:S01]  /*04a0*/  FSETP.GEU.AND P5, PT, R7, 1.175494350822287508e-38, PT ;  /* 0x008000000700780b */ /* 0x000fe20003fae000 */
[----:B------:R-:W-:Y:S01]  /*04b0*/  FMUL R8, R4, 1.4426950216293334961 ;  /* 0x3fb8aa3b04087820 */ /* 0x000fe20000400000 */
[----:B------:R-:W-:Y:S01]  /*04c0*/  @!P4 FMUL R6, R6, 16777216 ;  /* 0x4b8000000606c820 */ /* 0x000fe20000400000 */
[----:B------:R-:W-:Y:S01]  /*04d0*/  FSEL R31, R0, 1, P0 ;  /* 0x3f800000001f7808 */ /* 0x000fe20000000000 */
[----:B------:R-:W-:Y:S02]  /*04e0*/  @!P1 FMUL R5, R5, 16777216 ;  /* 0x4b80000005059820 */ /* 0x000fe40000400000 */
[----:B------:R-:W-:-:S02]  /*04f0*/  FSETP.GEU.AND P0, PT, R8, -126, PT ;  /* 0xc2fc00000800780b */ /* 0x000fc40003f0e000 */
[----:B------:R-:W0:Y:S01]  /*0500*/  MUFU.RCP R30, R5 ;  /* 0x00000005001e7308 */ /* 0x000e220000001000 */
[----:B------:R-:W-:Y:S01]  /*0510*/  @P3 FMUL R7, R7, 0.25 ;  /* 0x3e80000007073820 */ /* 0x000fe20000400000 */
[----:B------:R-:W-:-:S06]  /*0520*/  FSEL R33, R0, 1, P2 ;  /* 0x3f80000000217808 */ /* 0x000fcc0001000000 */
[----:B------:R-:W1:Y:S01]  /*0530*/  MUFU.RCP R6, R6 ;  /* 0x0000000600067308 */ /* 0x000e620000001000 */
[----:B------:R-:W-:Y:S01]  /*0540*/  @!P5 FMUL R7, R7, 16777216 ;  /* 0x4b8000000707d820 */ /* 0x000fe20000400000 */
[----:B------:R-:W-:Y:S01]  /*0550*/  @!P1 FMUL R31, R31, 16777216 ;  /* 0x4b8000001f1f9820 */ /* 0x000fe20000400000 */
[----:B------:R-:W-:Y:S01]  /*0560*/  @!P0 FMUL R8, R8, 0.5 ;  /* 0x3f00000008088820 */ /* 0x000fe20000400000 */
[----:B------:R-:W-:-:S04]  /*0570*/  @!P4 FMUL R33, R33, 16777216 ;  /* 0x4b8000002121c820 */ /* 0x000fc80000400000 */
[----:B------:R-:W2:Y:S01]  /*0580*/  MUFU.RCP R7, R7 ;  /* 0x0000000700077308 */ /* 0x000ea20000001000 */
[----:B0-----:R-:W-:Y:S01]  /*0590*/  FMUL R30, R30, R31 ;  /* 0x0000001f1e1e7220 */ /* 0x001fe20000400000 */
[----:B------:R-:W-:Y:S01]  /*05a0*/  FADD R10, -R14, R10 ;  /* 0x0000000a0e0a7221 */ /* 0x000fe20000000100 */
[----:B------:R-:W-:Y:S01]  /*05b0*/  FADD R9, -R13, R9 ;  /* 0x000000090d097221 */ /* 0x000fe20000000100 */
[----:B-1----:R-:W-:-:S04]  /*05c0*/  FMUL R31, R6, R33 ;  /* 0x00000021061f7220 */ /* 0x002fc80000400000 */
[----:B------:R-:W0:Y:S01]  /*05d0*/  MUFU.EX2 R8, R8 ;  /* 0x0000000800087308 */ /* 0x000e220000000800 */
[----:B------:R-:W-:Y:S01]  /*05e0*/  FSEL R6, R0, 1, P3 ;  /* 0x3f80000000067808 */ /* 0x000fe20001800000 */
[----:B------:R-:W-:Y:S01]  /*05f0*/  FMUL R34, R9, R30 ;  /* 0x0000001e09227220 */ /* 0x000fe20000400000 */
[----:B------:R-:W-:-:S03]  /*0600*/  FMUL R33, R10, R31 ;  /* 0x0000001f0a217220 */ /* 0x000fc60000400000 */
[----:B------:R-:W-:Y:S01]  /*0610*/  @!P5 FMUL R6, R6, 16777216 ;  /* 0x4b8000000606d820 */ /* 0x000fe20000400000 */
[----:B-----5:R-:W-:Y:S01]  /*0620*/  FADD R9, -R12, R24 ;  /* 0x000000180c097221 */ /* 0x020fe20000000100 */
[----:B------:R-:W-:Y:S02]  /*0630*/  FADD R11, -R15, R11 ;  /* 0x0000000b0f0b7221 */ /* 0x000fe40000000100 */
[----:B--2---:R-:W-:Y:S01]  /*0640*/  FMUL R24, R7, R6 ;  /* 0x0000000607187220 */ /* 0x004fe20000400000 */
[----:B------:R-:W-:Y:S01]  /*0650*/  FFMA R6, R33, R18, R22 ;  /* 0x0000001221067223 */ /* 0x000fe20000000016 */
[----:B------:R-:W-:Y:S02]  /*0660*/  FFMA R5, R34, R17, R21 ;  /* 0x0000001122057223 */ /* 0x000fe40000000015 */
[----:B------:R-:W-:Y:S01]  /*0670*/  FMUL R12, R11, R24 ;  /* 0x000000180b0c7220 */ /* 0x000fe20000400000 */
[----:B------:R-:W-:Y:S01]  /*0680*/  FMUL R11, R6, 1.4426950216293334961 ;  /* 0x3fb8aa3b060b7820 */ /* 0x000fe20000400000 */
[----:B0-----:R-:W-:Y:S01]  /*0690*/  @!P0 FMUL R8, R8, R8 ;  /* 0x0000000808088220 */ /* 0x001fe20000400000 */
[----:B------:R-:W-:Y:S01]  /*06a0*/  FMUL R10, R5, 1.4426950216293334961 ;  /* 0x3fb8aa3b050a7820 */ /* 0x000fe20000400000 */
[----:B------:R-:W-:-:S02]  /*06b0*/  FADD R25, -R13, R25 ;  /* 0x000000190d197221 */ /* 0x000fc40000000100 */
[----:B------:R-:W-:Y:S01]  /*06c0*/  FADD.FTZ.RZ R13, R8, 1 ;  /* 0x3f800000080d7421 */ /* 0x000fe2000001c000 */
[----:B------:R-:W-:Y:S01]  /*06d0*/  FSETP.GEU.AND P0, PT, R11, -126, PT ;  /* 0xc2fc00000b00780b */ /* 0x000fe20003f0e000 */
[----:B------:R-:W-:Y:S01]  /*06e0*/  FMUL R33, R9, R32 ;  /* 0x0000002009217220 */ /* 0x000fe20000400000 */
[----:B------:R-:W-:Y:S02]  /*06f0*/  FSETP.GEU.AND P1, PT, R10, -126, PT ;  /* 0xc2fc00000a00780b */ /* 0x000fe40003f2e000 */
[----:B------:R-:W-:Y:S01]  /*0700*/  IADD3 R9, R13, -0x3f400000, RZ ;  /* 0xc0c000000d097810 */ /* 0x000fe20007ffe0ff */
[----:B------:R-:W-:-:S03]  /*0710*/  FFMA R16, R33, R16, R20 ;  /* 0x0000001021107223 */ /* 0x000fc60000000014 */
[----:B------:R-:W-:-:S04]  /*0720*/  LOP3.LUT R9, R9, 0xff800000, RZ, 0xc0, !PT ;  /* 0xff80000009097812 */ /* 0x000fc800078ec0ff */
[----:B------:R-:W-:Y:S01]  /*0730*/  IADD3 R33, -R9, 0x40800000, RZ ;  /* 0x4080000009217810 */ /* 0x000fe20007ffe1ff */
[----:B------:R-:W-:Y:S01]  /*0740*/  @!P0 FMUL R11, R11, 0.5 ;  /* 0x3f0000000b0b8820 */ /* 0x000fe20000400000 */
[----:B------:R-:W-:Y:S01]  /*0750*/  IADD3 R20, R8, -R9, RZ ;  /* 0x8000000908147210 */ /* 0x000fe20007ffe0ff */
[----:B------:R-:W-:Y:S02]  /*0760*/  @!P1 FMUL R10, R10, 0.5 ;  /* 0x3f0000000a0a9820 */ /* 0x000fe40000400000 */
[----:B------:R-:W-:Y:S01]  /*0770*/  FFMA.FTZ R33, R33, R0, -1 ;  /* 0xbf80000021217423 */ /* 0x000fe20000010000 */
[----:B------:R-:W-:Y:S01]  /*0780*/  FFMA R7, R12, R19, R23 ;  /* 0x000000130c077223 */ /* 0x000fe20000000017 */
[----:B------:R-:W0:Y:S01]  /*0790*/  MUFU.EX2 R11, R11 ;  /* 0x0000000b000b7308 */ /* 0x000e220000000800 */
[----:B------:R-:W-:Y:S01]  /*07a0*/  FADD R27, -R15, R27 ;  /* 0x0000001b0f1b7221 */ /* 0x000fe20000000100 */
[----:B------:R-:W-:Y:S01]  /*07b0*/  MOV R12, 0x3d39bf78 ;  /* 0x3d39bf78000c7802 */ /* 0x000fe20000000f00 */
[----:B------:R-:W-:Y:S01]  /*07c0*/  FADD R15, R20, R33 ;  /* 0x00000021140f7221 */ /* 0x000fe20000000000 */
[----:B------:R-:W-:-:S04]  /*07d0*/  FMUL R13, R7, 1.4426950216293334961 ;  /* 0x3fb8aa3b070d7820 */ /* 0x000fc80000400000 */
[----:B------:R-:W1:Y:S01]  /*07e0*/  MUFU.EX2 R10, R10 ;  /* 0x0000000a000a7308 */ /* 0x000e620000000800 */
[----:B------:R-:W-:Y:S01]  /*07f0*/  FFMA.FTZ R20, R15, -R12, 0.10546888411045074463 ;  /* 0x3dd800120f147423 */ /* 0x000fe2000001080c */
[----:B------:R-:W-:Y:S01]  /*0800*/  FADD R26, -R14, R26 ;  /* 0x0000001a0e1a7221 */ /* 0x000fe20000000100 */
[----:B------:R-:W-:Y:S01]  /*0810*/  FSETP.GEU.AND P2, PT, R13, -126, PT ;  /* 0xc2fc00000d00780b */ /* 0x000fe20003f4e000 */
[----:B------:R-:W-:Y:S01]  /*0820*/  FMUL R14, R16, 1.4426950216293334961 ;  /* 0x3fb8aa3b100e7820 */ /* 0x000fe20000400000 */
[----:B------:R-:W-:Y:S01]  /*0830*/  FFMA.FTZ R20, R15, R20, -0.13229703903198242188 ;  /* 0xbe0778e00f147423 */ /* 0x000fe20000010014 */
[----:B------:R-:W-:Y:S01]  /*0840*/  FMUL R31, R31, R26 ;  /* 0x0000001a1f1f7220 */ /* 0x000fe20000400000 */
[----:B0-----:R-:W-:Y:S02]  /*0850*/  @!P0 FMUL R11, R11, R11 ;  /* 0x0000000b0b0b8220 */ /* 0x001fe40000400000 */
[----:B------:R-:W-:Y:S01]  /*0860*/  FFMA.FTZ R20, R15, R20, 0.14491446316242218018 ;  /* 0x3e1464750f147423 */ /* 0x000fe20000010014 */
[----:B------:R-:W-:Y:S01]  /*0870*/  FSETP.GEU.AND P3, PT, R14, -126, PT ;  /* 0xc2fc00000e00780b */ /* 0x000fe20003f6e000 */
[----:B------:R-:W-:Y:S01]  /*0880*/  FMUL R30, R25, R30 ;  /* 0x0000001e191e7220 */ /* 0x000fe20000400000 */
[----:B------:R-:W-:Y:S01]  /*0890*/  FFMA R18, R31, R18, R22 ;  /* 0x000000121f127223 */ /* 0x000fe20000000016 */
[----:B------:R-:W-:Y:S01]  /*08a0*/  FFMA.FTZ R20, R15, R20, -0.16641564667224884033 ;  /* 0xbe2a68dd0f147423 */ /* 0x000fe20000010014 */
[----:B------:R-:W-:Y:S01]  /*08b0*/  FADD.FTZ.RZ R22, R11, 1 ;  /* 0x3f8000000b167421 */ /* 0x000fe2000001c000 */
[----:B-1----:R-:W-:Y:S01]  /*08c0*/  @!P1 FMUL R10, R10, R10 ;  /* 0x0000000a0a0a9220 */ /* 0x002fe20000400000 */
[----:B------:R-:W-:Y:S01]  /*08d0*/  FFMA R17, R30, R17, R21 ;  /* 0x000000111e117223 */ /* 0x000fe20000000015 */
[----:B------:R-:W-:Y:S01]  /*08e0*/  FMUL R24, R24, R27 ;  /* 0x0000001b18187220 */ /* 0x000fe20000400000 */
[----:B------:R-:W-:Y:S01]  /*08f0*/  FFMA.FTZ R20, R15, R20, 0.19988867640495300293 ;  /* 0x3e4caf9e0f147423 */ /* 0x000fe20000010014 */
[----:B------:R-:W-:Y:S01]  /*0900*/  FADD.FTZ.RZ R21, R10, 1 ;  /* 0x3f8000000a157421 */ /* 0x000fe2000001c000 */
[----:B------:R-:W-:Y:S01]  /*0910*/  @!P2 FMUL R13, R13, 0.5 ;  /* 0x3f0000000d0da820 */ /* 0x000fe20000400000 */
[----:B------:R-:W-:Y:S01]  /*0920*/  IADD3 R22, R22, -0x3f400000, RZ ;  /* 0xc0c0000016167810 */ /* 0x000fe20007ffe0ff */
[----:B------:R-:W-:Y:S01]  /*0930*/  FFMA R19, R24, R19, R23 ;  /* 0x0000001318137223 */ /* 0x000fe20000000017 */
[----:B------:R-:W-:Y:S01]  /*0940*/  FFMA.FTZ R24, R15, R20, -0.25000196695327758789 ;  /* 0xbe8000420f187423 */ /* 0x000fe20000010014 */
[----:B------:R-:W-:-:S02]  /*0950*/  IADD3 R21, R21, -0x3f400000, RZ ;  /* 0xc0c0000015157810 */ /* 0x000fc40007ffe0ff */
[----:B------:R-:W-:Y:S01]  /*0960*/  LOP3.LUT R20, R22, 0xff800000, RZ, 0xc0, !PT ;  /* 0xff80000016147812 */ /* 0x000fe200078ec0ff */
[----:B------:R-:W0:Y:S01]  /*0970*/  MUFU.EX2 R13, R13 ;  /* 0x0000000d000d7308 */ /* 0x000e220000000800 */
[----:B------:R-:W-:Y:S01]  /*0980*/  @!P3 FMUL R14, R14, 0.5 ;  /* 0x3f0000000e0eb820 */ /* 0x000fe20000400000 */
[----:B------:R-:W-:Y:S02]  /*0990*/  LOP3.LUT R27, R21, 0xff800000, RZ, 0xc0, !PT ;  /* 0xff800000151b7812 */ /* 0x000fe400078ec0ff */
[----:B------:R-:W-:Y:S02]  /*09a0*/  IADD3 R31, -R20, 0x40800000, RZ ;  /* 0x40800000141f7810 */ /* 0x000fe40007ffe1ff */
[----:B------:R-:W-:Y:S02]  /*09b0*/  IADD3 R23, -R27, 0x40800000, RZ ;  /* 0x408000001b177810 */ /* 0x000fe40007ffe1ff */
[----:B------:R-:W1:Y:S01]  /*09c0*/  MUFU.EX2 R14, R14 ;  /* 0x0000000e000e7308 */ /* 0x000e620000000800 */
[----:B------:R-:W-:Y:S01]  /*09d0*/  IADD3 R25, R11, -R20, RZ ;  /* 0x800000140b197210 */ /* 0x000fe20007ffe0ff */
[-C--:B------:R-:W-:Y:S01]  /*09e0*/  FFMA.FTZ R32, R31, R0.reuse, -1 ;  /* 0xbf8000001f207423 */ /* 0x080fe20000010000 */
[----:B------:R-:W-:Y:S01]  /*09f0*/  IADD3 R21, R10, -R27, RZ ;  /* 0x8000001b0a157210 */ /* 0x000fe20007ffe0ff */
[----:B------:R-:W-:-:S02]  /*0a00*/  FFMA.FTZ R30, R23, R0, -1 ;  /* 0xbf800000171e7423 */ /* 0x000fc40000010000 */
[----:B------:R-:W-:Y:S01]  /*0a10*/  FADD R23, R25, R32 ;  /* 0x0000002019177221 */ /* 0x000fe20000000000 */
[----:B0-----:R-:W-:Y:S01]  /*0a20*/  @!P2 FMUL R13, R13, R13 ;  /* 0x0000000d0d0da220 */ /* 0x001fe20000400000 */
[----:B------:R-:W-:Y:S01]  /*0a30*/  FADD R21, R21, R30 ;  /* 0x0000001e15157221 */ /* 0x000fe20000000000 */
[----:B------:R-:W-:Y:S01]  /*0a40*/  FFMA.FTZ R24, R15, R24, 0.33333510160446166992 ;  /* 0x3eaaaae60f187423 */ /* 0x000fe20000010018 */
[----:B------:R-:W-:Y:S01]  /*0a50*/  FFMA.FTZ R30, R23, -R12, 0.10546888411045074463 ;  /* 0x3dd80012171e7423 */ /* 0x000fe2000001080c */
[----:B------:R-:W-:Y:S02]  /*0a60*/  FADD.FTZ.RZ R22, R13, 1 ;  /* 0x3f8000000d167421 */ /* 0x000fe4000001c000 */
[----:B------:R-:W-:Y:S01]  /*0a70*/  FFMA.FTZ R24, R15, R24, -0.5 ;  /* 0xbf0000000f187423 */ /* 0x000fe20000010018 */
[----:B------:R-:W-:Y:S01]  /*0a80*/  FFMA.FTZ R30, R23, R30, -0.13229703903198242188 ;  /* 0xbe0778e0171e7423 */ /* 0x000fe2000001001e */
[----:B-1----:R-:W-:Y:S01]  /*0a90*/  @!P3 FMUL R14, R14, R14 ;  /* 0x0000000e0e0eb220 */ /* 0x002fe20000400000 */
[----:B------:R-:W-:Y:S01]  /*0aa0*/  IADD3 R22, R22, -0x3f400000, RZ ;  /* 0xc0c0000016167810 */ /* 0x000fe20007ffe0ff */
[----:B------:R-:W-:Y:S01]  /*0ab0*/  FMUL R26, R15, R24 ;  /* 0x000000180f1a7220 */ /* 0x000fe20000400000 */
[----:B------:R-:W-:Y:S01]  /*0ac0*/  FFMA.FTZ R30, R23, R30, 0.14491446316242218018 ;  /* 0x3e146475171e7423 */ /* 0x000fe2000001001e */
[----:B------:R-:W-:Y:S01]  /*0ad0*/  FMUL R24, R17, 1.4426950216293334961 ;  /* 0x3fb8aa3b11187820 */ /* 0x000fe20000400000 */
[----:B------:R-:W-:Y:S01]  /*0ae0*/  FADD.FTZ.RZ R31, R14, 1 ;  /* 0x3f8000000e1f7421 */ /* 0x000fe2000001c000 */
[----:B------:R-:W-:Y:S01]  /*0af0*/  LOP3.LUT R22, R22, 0xff800000, RZ, 0xc0, !PT ;  /* 0xff80000016167812 */ /* 0x000fe200078ec0ff */
[----:B------:R-:W-:Y:S01]  /*0b00*/  FFMA.FTZ R30, R23, R30, -0.16641564667224884033 ;  /* 0xbe2a68dd171e7423 */ /* 0x000fe2000001001e */
[----:B------:R-:W-:Y:S01]  /*0b10*/  FFMA.FTZ R25, R15, R26, R15 ;  /* 0x0000001a0f197223 */ /* 0x000fe2000001000f */
[C---:B------:R-:W-:Y:S01]  /*0b20*/  FSETP.GEU.AND P0, PT, R24.reuse, -126, PT ;  /* 0xc2fc00001800780b */ /* 0x040fe20003f0e000 */
[----:B------:R-:W-:Y:S01]  /*0b30*/  FFMA.FTZ R26, R21, -R12, 0.10546888411045074463 ;  /* 0x3dd80012151a7423 */ /* 0x000fe2000001080c */
[----:B------:R-:W-:Y:S01]  /*0b40*/  IADD3 R31, R31, -0x3f400000, RZ ;  /* 0xc0c000001f1f7810 */ /* 0x000fe20007ffe0ff */
[----:B------:R-:W-:Y:S01]  /*0b50*/  FFMA.FTZ R30, R23, R30, 0.19988867640495300293 ;  /* 0x3e4caf9e171e7423 */ /* 0x000fe2000001001e */
[----:B------:R-:W-:Y:S01]  /*0b60*/  IADD3 R15, -R22, 0x40800000, RZ ;  /* 0x40800000160f7810 */ /* 0x000fe20007ffe1ff */
[----:B------:R-:W-:Y:S01]  /*0b70*/  FFMA.FTZ R26, R21, R26, -0.13229703903198242188 ;  /* 0xbe0778e0151a7423 */ /* 0x000fe2000001001a */
[----:B------:R-:W-:Y:S01]  /*0b80*/  LOP3.LUT R31, R31, 0xff800000, RZ, 0xc0, !PT ;  /* 0xff8000001f1f7812 */ /* 0x000fe200078ec0ff */
[----:B------:R-:W-:Y:S01]  /*0b90*/  FFMA.FTZ R30, R23, R30, -0.25000196695327758789 ;  /* 0xbe800042171e7423 */ /* 0x000fe2000001001e */
[----:B------:R-:W-:Y:S01]  /*0ba0*/  IADD3 R33, R13, -R22, RZ ;  /* 0x800000160d217210 */ /* 0x000fe20007ffe0ff */
[----:B------:R-:W-:Y:S01]  /*0bb0*/  FFMA.FTZ R32, R15, R0, -1 ;  /* 0xbf8000000f207423 */ /* 0x000fe20000010000 */
[----:B------:R-:W-:Y:S01]  /*0bc0*/  FFMA.FTZ R26, R21, R26, 0.14491446316242218018 ;  /* 0x3e146475151a7423 */ /* 0x000fe2000001001a */
[----:B------:R-:W-:Y:S01]  /*0bd0*/  IADD3 R15, -R31, 0x40800000, RZ ;  /* 0x408000001f0f7810 */ /* 0x000fe20007ffe1ff */
[----:B------:R-:W-:Y:S01]  /*0be0*/  FFMA.FTZ R30, R23, R30, 0.33333510160446166992 ;  /* 0x3eaaaae6171e7423 */ /* 0x000fe2000001001e */
[----:B------:R-:W-:Y:S01]  /*0bf0*/  FADD R33, R33, R32 ;  /* 0x0000002021217221 */ /* 0x000fe20000000000 */
[----:B------:R-:W-:Y:S01]  /*0c00*/  FFMA.FTZ R26, R21, R26, -0.16641564667224884033 ;  /* 0xbe2a68dd151a7423 */ /* 0x000fe2000001001a */
[----:B------:R-:W-:Y:S01]  /*0c10*/  @!P0 FMUL R24, R24, 0.5 ;  /* 0x3f00000018188820 */ /* 0x000fe20000400000 */
[----:B------:R-:W-:Y:S01]  /*0c20*/  FFMA.FTZ R32, R15, R0, -1 ;  /* 0xbf8000000f207423 */ /* 0x000fe20000010000 */
[----:B------:R-:W-:Y:S01]  /*0c30*/  FFMA.FTZ R30, R23, R30, -0.5 ;  /* 0xbf000000171e7423 */ /* 0x000fe2000001001e */
[----:B------:R-:W-:Y:S01]  /*0c40*/  IADD3 R15, R14, -R31, RZ ;  /* 0x8000001f0e0f7210 */ /* 0x000fe20007ffe0ff */
[----:B------:R-:W-:-:S02]  /*0c50*/  FFMA.FTZ R26, R21, R26, 0.19988867640495300293 ;  /* 0x3e4caf9e151a7423 */ /* 0x000fc4000001001a */
[----:B------:R-:W-:Y:S01]  /*0c60*/  FMUL R30, R23, R30 ;  /* 0x0000001e171e7220 */ /* 0x000fe20000400000 */
[----:B------:R-:W0:Y:S01]  /*0c70*/  MUFU.EX2 R24, R24 ;  /* 0x0000001800187308 */ /* 0x000e220000000800 */
[----:B------:R-:W-:Y:S01]  /*0c80*/  FADD R15, R15, R32 ;  /* 0x000000200f0f7221 */ /* 0x000fe20000000000 */
[----:B------:R-:W-:Y:S01]  /*0c90*/  FFMA.FTZ R26, R21, R26, -0.25000196695327758789 ;  /* 0xbe800042151a7423 */ /* 0x000fe2000001001a */
[----:B------:R-:W-:Y:S01]  /*0ca0*/  FFMA.FTZ R23, R23, R30, R23 ;  /* 0x0000001e17177223 */ /* 0x000fe20000010017 */
[-C--:B------:R-:W-:Y:S01]  /*0cb0*/  FFMA.FTZ R30, R33, -R12.reuse, 0.10546888411045074463 ;  /* 0x3dd80012211e7423 */ /* 0x080fe2000001080c */
[----:B------:R-:W-:Y:S01]  /*0cc0*/  FFMA.FTZ R32, R15, -R12, 0.10546888411045074463 ;  /* 0x3dd800120f207423 */ /* 0x000fe2000001080c */
[----:B------:R-:W-:Y:S02]  /*0cd0*/  FFMA.FTZ R26, R21, R26, 0.33333510160446166992 ;  /* 0x3eaaaae6151a7423 */ /* 0x000fe4000001001a */
[----:B------:R-:W-:Y:S01]  /*0ce0*/  FFMA.FTZ R30, R33, R30, -0.13229703903198242188 ;  /* 0xbe0778e0211e7423 */ /* 0x000fe2000001001e */
[----:B------:R-:W-:Y:S01]  /*0cf0*/  FFMA.FTZ R32, R15, R32, -0.13229703903198242188 ;  /* 0xbe0778e00f207423 */ /* 0x000fe20000010020 */
[----:B------:R-:W-:-:S02]  /*0d00*/  FFMA.FTZ R26, R21, R26, -0.5 ;  /* 0xbf000000151a7423 */ /* 0x000fc4000001001a */
[----:B------:R-:W-:Y:S01]  /*0d10*/  FFMA.FTZ R30, R33, R30, 0.14491446316242218018 ;  /* 0x3e146475211e7423 */ /* 0x000fe2000001001e */
[----:B------:R-:W-:Y:S01]  /*0d20*/  FFMA.FTZ R32, R15, R32, 0.14491446316242218018 ;  /* 0x3e1464750f207423 */ /* 0x000fe20000010020 */
[----:B------:R-:W-:Y:S01]  /*0d30*/  FMUL R26, R21, R26 ;  /* 0x0000001a151a7220 */ /* 0x000fe20000400000 */
[----:B0-----:R-:W-:Y:S01]  /*0d40*/  @!P0 FMUL R24, R24, R24 ;  /* 0x0000001818188220 */ /* 0x001fe20000400000 */
[----:B------:R-:W-:Y:S01]  /*0d50*/  FFMA.FTZ R30, R33, R30, -0.16641564667224884033 ;  /* 0xbe2a68dd211e7423 */ /* 0x000fe2000001001e */
[----:B------:R-:W-:Y:S01]  /*0d60*/  FFMA.FTZ R32, R15, R32, -0.16641564667224884033 ;  /* 0xbe2a68dd0f207423 */ /* 0x000fe20000010020 */
[----:B------:R-:W-:Y:S01]  /*0d70*/  FFMA.FTZ R26, R21, R26, R21 ;  /* 0x0000001a151a7223 */ /* 0x000fe20000010015 */
[----:B------:R-:W-:Y:S01]  /*0d80*/  FADD.FTZ.RZ R21, R24, 1 ;  /* 0x3f80000018157421 */ /* 0x000fe2000001c000 */
[----:B------:R-:W-:Y:S01]  /*0d90*/  FFMA.FTZ R30, R33, R30, 0.19988867640495300293 ;  /* 0x3e4caf9e211e7423 */ /* 0x000fe2000001001e */
[----:B------:R-:W-:-:S03]  /*0da0*/  FFMA.FTZ R32, R15, R32, 0.19988867640495300293 ;  /* 0x3e4caf9e0f207423 */ /* 0x000fc60000010020 */
[----:B------:R-:W-:Y:S01]  /*0db0*/  IADD3 R21, R21, -0x3f400000, RZ ;  /* 0xc0c0000015157810 */ /* 0x000fe20007ffe0ff */
[----:B------:R-:W-:Y:S01]  /*0dc0*/  FFMA.FTZ R30, R33, R30, -0.25000196695327758789 ;  /* 0xbe800042211e7423 */ /* 0x000fe2000001001e */
[----:B------:R-:W-:Y:S02]  /*0dd0*/  FFMA.FTZ R32, R15, R32, -0.25000196695327758789 ;  /* 0xbe8000420f207423 */ /* 0x000fe40000010020 */
[----:B------:R-:W-:Y:S01]  /*0de0*/  LOP3.LUT R21, R21, 0xff800000, RZ, 0xc0, !PT ;  /* 0xff80000015157812 */ /* 0x000fe200078ec0ff */
[----:B------:R-:W-:Y:S01]  /*0df0*/  FFMA.FTZ R30, R33, R30, 0.33333510160446166992 ;  /* 0x3eaaaae6211e7423 */ /* 0x000fe2000001001e */
[----:B------:R-:W-:Y:S02]  /*0e00*/  FFMA.FTZ R32, R15, R32, 0.33333510160446166992 ;  /* 0x3eaaaae60f207423 */ /* 0x000fe40000010020 */
[----:B------:R-:W-:Y:S01]  /*0e10*/  IADD3 R35, -R21, 0x40800000, RZ ;  /* 0x4080000015237810 */ /* 0x000fe20007ffe1ff */
[----:B------:R-:W-:Y:S01]  /*0e20*/  FFMA.FTZ R30, R33, R30, -0.5 ;  /* 0xbf000000211e7423 */ /* 0x000fe2000001001e */
[----:B------:R-:W-:Y:S01]  /*0e30*/  FFMA.FTZ R32, R15, R32, -0.5 ;  /* 0xbf0000000f207423 */ /* 0x000fe20000010020 */
[----:B------:R-:W-:-:S02]  /*0e40*/  IADD3 R34, R24, -R21, RZ ;  /* 0x8000001518227210 */ /* 0x000fc40007ffe0ff */
[----:B------:R-:W-:Y:S01]  /*0e50*/  FMUL R30, R33, R30 ;  /* 0x0000001e211e7220 */ /* 0x000fe20000400000 */
[----:B------:R-:W-:Y:S01]  /*0e60*/  FFMA.FTZ R35, R35, R0, -1 ;  /* 0xbf80000023237423 */ /* 0x000fe20000010000 */
[----:B------:R-:W-:Y:S02]  /*0e70*/  FMUL R32, R15, R32 ;  /* 0x000000200f207220 */ /* 0x000fe40000400000 */
[----:B------:R-:W-:Y:S01]  /*0e80*/  FFMA.FTZ R33, R33, R30, R33 ;  /* 0x0000001e21217223 */ /* 0x000fe20000010021 */
[----:B------:R-:W-:Y:S01]  /*0e90*/  FADD R35, R34, R35 ;  /* 0x0000002322237221 */ /* 0x000fe20000000000 */
[----:B------:R-:W-:Y:S01]  /*0ea0*/  FFMA.FTZ R30, R15, R32, R15 ;  /* 0x000000200f1e7223 */ /* 0x000fe2000001000f */
[----:B------:R-:W-:Y:S02]  /*0eb0*/  FMUL R32, R18, 1.4426950216293334961 ;  /* 0x3fb8aa3b12207820 */ /* 0x000fe40000400000 */
[----:B------:R-:W-:-:S03]  /*0ec0*/  FFMA.FTZ R34, R35, -R12, 0.10546888411045074463 ;  /* 0x3dd8001223227423 */ /* 0x000fc6000001080c */
[----:B------:R-:W-:Y:S01]  /*0ed0*/  FSETP.GEU.AND P0, PT, R32, -126, PT ;  /* 0xc2fc00002000780b */ /* 0x000fe20003f0e000 */
[----:B------:R-:W-:-:S04]  /*0ee0*/  FFMA.FTZ R34, R35, R34, -0.13229703903198242188 ;  /* 0xbe0778e023227423 */ /* 0x000fc80000010022 */
[----:B------:R-:W-:-:S04]  /*0ef0*/  FFMA.FTZ R34, R35, R34, 0.14491446316242218018 ;  /* 0x3e14647523227423 */ /* 0x000fc80000010022 */
[----:B------:R-:W-:-:S04]  /*0f00*/  FFMA.FTZ R34, R35, R34, -0.16641564667224884033 ;  /* 0xbe2a68dd23227423 */ /* 0x000fc80000010022 */
[----:B------:R-:W-:Y:S01]  /*0f10*/  @!P0 FMUL R32, R32, 0.5 ;  /* 0x3f00000020208820 */ /* 0x000fe20000400000 */
[----:B------:R-:W-:-:S03]  /*0f20*/  FFMA.FTZ R34, R35, R34, 0.19988867640495300293 ;  /* 0x3e4caf9e23227423 */ /* 0x000fc60000010022 */
[----:B------:R-:W0:Y:S01]  /*0f30*/  MUFU.EX2 R15, R32 ;  /* 0x00000020000f7308 */ /* 0x000e220000000800 */
[----:B------:R-:W-:-:S04]  /*0f40*/  FFMA.FTZ R34, R35, R34, -0.25000196695327758789 ;  /* 0xbe80004223227423 */ /* 0x000fc80000010022 */
[----:B------:R-:W-:-:S04]  /*0f50*/  FFMA.FTZ R34, R35, R34, 0.33333510160446166992 ;  /* 0x3eaaaae623227423 */ /* 0x000fc80000010022 */
[----:B------:R-:W-:Y:S01]  /*0f60*/  FFMA.FTZ R36, R35, R34, -0.5 ;  /* 0xbf00000023247423 */ /* 0x000fe20000010022 */
[----:B------:R-:W-:-:S03]  /*0f70*/  I2FP.F32.S32 R34, R27 ;  /* 0x0000001b00227245 */ /* 0x000fc60000201400 */
[----:B------:R-:W-:Y:S01]  /*0f80*/  FMUL R36, R35, R36 ;  /* 0x0000002423247220 */ /* 0x000fe20000400000 */
[----:B0-----:R-:W-:-:S03]  /*0f90*/  @!P0 FMUL R15, R15, R15 ;  /* 0x0000000f0f0f8220 */ /* 0x001fc60000400000 */
[----:B------:R-:W-:Y:S01]  /*0fa0*/  FFMA.FTZ R27, R35, R36, R35 ;  /* 0x00000024231b7223 */ /* 0x000fe20000010023 */
[----:B------:R-:W-:Y:S01]  /*0fb0*/  FMUL R35, R34, 1.1920928955078125e-07 ;  /* 0x3400000022237820 */ /* 0x000fe20000400000 */
[----:B------:R-:W-:Y:S01]  /*0fc0*/  FADD.FTZ.RZ R34, R15, 1 ;  /* 0x3f8000000f227421 */ /* 0x000fe2000001c000 */
[----:B------:R-:W-:-:S04]  /*0fd0*/  I2FP.F32.S32 R22, R22 ;  /* 0x0000001600167245 */ /* 0x000fc80000201400 */
[----:B------:R-:W-:Y:S01]  /*0fe0*/  IADD3 R32, R34, -0x3f400000, RZ ;  /* 0xc0c0000022207810 */ /* 0x000fe20007ffe0ff */
[----:B------:R-:W-:-:S03]  /*0ff0*/  FMUL R22, R22, 1.1920928955078125e-07 ;  /* 0x3400000016167820 */ /* 0x000fc60000400000 */
[----:B------:R-:W-:Y:S01]  /*1000*/  LOP3.LUT R32, R32, 0xff800000, RZ, 0xc0, !PT ;  /* 0xff80000020207812 */ /* 0x000fe200078ec0ff */
[----:B------:R-:W-:-:S03]  /*1010*/  FFMA.FTZ R22, R22, 0.69314718246459960938, R33 ;  /* 0x3f31721816167823 */ /* 0x000fc60000010021 */
[----:B------:R-:W-:Y:S01]  /*1020*/  IADD3 R33, -R32, 0x40800000, RZ ;  /* 0x4080000020217810 */ /* 0x000fe20007ffe1ff */
[----:B------:R-:W-:Y:S01]  /*1030*/  FFMA.FTZ R26, R35, 0.69314718246459960938, R26 ;  /* 0x3f317218231a7823 */ /* 0x000fe2000001001a */
[----:B------:R-:W-:-:S03]  /*1040*/  IADD3 R35, R15, -R32, RZ ;  /* 0x800000200f237210 */ /* 0x000fc60007ffe0ff */
[----:B------:R-:W-:Y:S01]  /*1050*/  FFMA.FTZ R34, R33, R0, -1 ;  /* 0xbf80000021227423 */ /* 0x000fe20000010000 */
[----:B------:R-:W-:-:S03]  /*1060*/  FMUL R37, R19, 1.4426950216293334961 ;  /* 0x3fb8aa3b13257820 */ /* 0x000fc60000400000 */
[----:B------:R-:W-:Y:S02]  /*1070*/  FADD R35, R35, R34 ;  /* 0x0000002223237221 */ /* 0x000fe40000000000 */
[----:B------:R-:W-:Y:S02]  /*1080*/  FSETP.GEU.AND P0, PT, R37, -126, PT ;  /* 0xc2fc00002500780b */ /* 0x000fe40003f0e000 */
[----:B------:R-:W-:-:S04]  /*1090*/  FFMA.FTZ R34, R35, -R12, 0.10546888411045074463 ;  /* 0x3dd8001223227423 */ /* 0x000fc8000001080c */
[----:B------:R-:W-:-:S04]  /*10a0*/  FFMA.FTZ R34, R35, R34, -0.13229703903198242188 ;  /* 0xbe0778e023227423 */ /* 0x000fc80000010022 */
[----:B------:R-:W-:-:S04]  /*10b0*/  FFMA.FTZ R34, R35, R34, 0.14491446316242218018 ;  /* 0x3e14647523227423 */ /* 0x000fc80000010022 */
[----:B------:R-:W-:Y:S01]  /*10c0*/  FFMA.FTZ R34, R35, R34, -0.16641564667224884033 ;  /* 0xbe2a68dd23227423 */ /* 0x000fe20000010022 */
[----:B------:R-:W-:-:S03]  /*10d0*/  @!P0 FMUL R37, R37, 0.5 ;  /* 0x3f00000025258820 */ /* 0x000fc60000400000 */
[C---:B------:R-:W-:Y:S01]  /*10e0*/  FFMA.FTZ R34, R35.reuse, R34, 0.19988867640495300293 ;  /* 0x3e4caf9e23227423 */ /* 0x040fe20000010022 */
[----:B------:R-:W0:Y:S03]  /*10f0*/  MUFU.EX2 R33, R37 ;  /* 0x0000002500217308 */ /* 0x000e260000000800 */
[----:B------:R-:W-:-:S04]  /*1100*/  FFMA.FTZ R34, R35, R34, -0.25000196695327758789 ;  /* 0xbe80004223227423 */ /* 0x000fc80000010022 */
[----:B------:R-:W-:-:S04]  /*1110*/  FFMA.FTZ R34, R35, R34, 0.33333510160446166992 ;  /* 0x3eaaaae623227423 */ /* 0x000fc80000010022 */
[----:B------:R-:W-:-:S04]  /*1120*/  FFMA.FTZ R34, R35, R34, -0.5 ;  /* 0xbf00000023227423 */ /* 0x000fc80000010022 */
[----:B------:R-:W-:Y:S01]  /*1130*/  FMUL R34, R35, R34 ;  /* 0x0000002223227220 */ /* 0x000fe20000400000 */
[----:B0-----:R-:W-:-:S03]  /*1140*/  @!P0 FMUL R33, R33, R33 ;  /* 0x0000002121218220 */ /* 0x001fc60000400000 */
[----:B------:R-:W-:Y:S01]  /*1150*/  FFMA.FTZ R34, R35, R34, R35 ;  /* 0x0000002223227223 */ /* 0x000fe20000010023 */
[----:B------:R-:W-:-:S05]  /*1160*/  FADD.FTZ.RZ R35, R33, 1 ;  /* 0x3f80000021237421 */ /* 0x000fca000001c000 */
[----:B------:R-:W-:-:S04]  /*1170*/  IADD3 R35, R35, -0x3f400000, RZ ;  /* 0xc0c0000023237810 */ /* 0x000fc80007ffe0ff */
[----:B------:R-:W-:-:S04]  /*1180*/  LOP3.LUT R36, R35, 0xff800000, RZ, 0xc0, !PT ;  /* 0xff80000023247812 */ /* 0x000fc800078ec0ff */
[----:B------:R-:W-:-:S05]  /*1190*/  IADD3 R35, -R36, 0x40800000, RZ ;  /* 0x4080000024237810 */ /* 0x000fca0007ffe1ff */
[----:B------:R-:W-:Y:S01]  /*11a0*/  FFMA.FTZ R0, R35, R0, -1 ;  /* 0xbf80000023007423 */ /* 0x000fe20000010000 */
[----:B------:R-:W-:-:S05]  /*11b0*/  IADD3 R35, R33, -R36, RZ ;  /* 0x8000002421237210 */ /* 0x000fca0007ffe0ff */
[----:B------:R-:W-:-:S04]  /*11c0*/  FADD R35, R35, R0 ;  /* 0x0000000023237221 */ /* 0x000fc80000000000 */
[----:B------:R-:W-:-:S04]  /*11d0*/  FFMA.FTZ R12, R35, -R12, 0.10546888411045074463 ;  /* 0x3dd80012230c7423 */ /* 0x000fc8000001080c */
[----:B------:R-:W-:-:S04]  /*11e0*/  FFMA.FTZ R12, R35, R12, -0.13229703903198242188 ;  /* 0xbe0778e0230c7423 */ /* 0x000fc8000001000c */
[----:B------:R-:W-:-:S04]  /*11f0*/  FFMA.FTZ R12, R35, R12, 0.14491446316242218018 ;  /* 0x3e146475230c7423 */ /* 0x000fc8000001000c */
[----:B------:R-:W-:-:S04]  /*1200*/  FFMA.FTZ R12, R35, R12, -0.16641564667224884033 ;  /* 0xbe2a68dd230c7423 */ /* 0x000fc8000001000c */
[----:B------:R-:W-:Y:S01]  /*1210*/  FFMA.FTZ R12, R35, R12, 0.19988867640495300293 ;  /* 0x3e4caf9e230c7423 */ /* 0x000fe2000001000c */
[----:B------:R-:W-:-:S03]  /*1220*/  ISETP.GE.U32.AND P0, PT, R8, 0x7f800000, PT ;  /* 0x7f8000000800780c */ /* 0x000fc60003f06070 */
[----:B------:R-:W-:-:S04]  /*1230*/  FFMA.FTZ R12, R35, R12, -0.25000196695327758789 ;  /* 0xbe800042230c7423 */ /* 0x000fc8000001000c */
[C---:B------:R-:W-:Y:S01]  /*1240*/  FFMA.FTZ R12, R35.reuse, R12, 0.33333510160446166992 ;  /* 0x3eaaaae6230c7423 */ /* 0x040fe2000001000c */
[----:B------:R-:W-:Y:S02]  /*1250*/  I2FP.F32.S32 R31, R31 ;  /* 0x0000001f001f7245 */ /* 0x000fe40000201400 */
[----:B------:R-:W-:Y:S01]  /*1260*/  I2FP.F32.S32 R9, R9 ;  /* 0x0000000900097245 */ /* 0x000fe20000201400 */
[----:B------:R-:W-:Y:S01]  /*1270*/  FFMA.FTZ R12, R35, R12, -0.5 ;  /* 0xbf000000230c7423 */ /* 0x000fe2000001000c */
[----:B------:R-:W-:Y:S01]  /*1280*/  BSSY B0, `(.L_x_0) ;  /* 0x000000e000007945 */ /* 0x000fe20003800000 */
[----:B------:R-:W-:Y:S02]  /*1290*/  FMUL R31, R31, 1.1920928955078125e-07 ;  /* 0x340000001f1f7820 */ /* 0x000fe40000400000 */
[----:B------:R-:W-:Y:S01]  /*12a0*/  FMUL R0, R35, R12 ;  /* 0x0000000c23007220 */ /* 0x000fe20000400000 */
[----:B------:R-:W-:Y:S01]  /*12b0*/  FMUL R12, R9, 1.1920928955078125e-07 ;  /* 0x34000000090c7820 */ /* 0x000fe20000400000 */
[----:B------:R-:W-:Y:S01]  /*12c0*/  ISETP.GE.U32.AND P1, PT, R10, 0x7f800000, PT ;  /* 0x7f8000000a00780c */ /* 0x000fe20003f26070 */
[----:B------:R-:W-:Y:S01]  /*12d0*/  FFMA.FTZ R9, R31, 0.69314718246459960938, R30 ;  /* 0x3f3172181f097823 */ /* 0x000fe2000001001e */
[----:B------:R-:W-:Y:S01]  /*12e0*/  FFMA.FTZ R0, R35, R0, R35 ;  /* 0x0000000023007223 */ /* 0x000fe20000010023 */
[----:B------:R-:W-:Y:S01]  /*12f0*/  FFMA.FTZ R25, R12, 0.69314718246459960938, R25 ;  /* 0x3f3172180c197823 */ /* 0x000fe20000010019 */
[----:B------:R-:W-:Y:S09]  /*1300*/  @!P0 BRA `(.L_x_1) ;  /* 0x0000000000148947 */ /* 0x000ff20003800000 */
[----:B------:R-:W-:-:S13]  /*1310*/  ISETP.GE.AND P0, PT, R8, -0x407fffff, PT ;  /* 0xbf8000010800780c */ /* 0x000fda0003f06270 */
[----:B------:R-:W-:-:S05]  /*1320*/  @P0 MOV R31, 0x7f800000 ;  /* 0x7f800000001f0802 */ /* 0x000fca0000000f00 */
[C---:B------:R-:W-:Y:S01]  /*1330*/  @P0 FFMA.FTZ R25, R8.reuse, R31, +INF ;  /* 0x7f80000008190423 */ /* 0x040fe2000001001f */
[----:B------:R-:W-:-:S04]  /*1340*/  FSETP.NEU.AND P0, PT, R8, RZ, PT ;  /* 0x000000ff0800720b */ /* 0x000fc80003f0d000 */
[----:B------:R-:W-:-:S09]  /*1350*/  FSEL R25, R25, -RZ, P0 ;  /* 0x800000ff19197208 */ /* 0x000fd20000000000 */
.L_x_1:
[----:B------:R-:W-:Y:S05]  /*1360*/  BSYNC B0 ;  /* 0x0000000000007941 */ /* 0x000fea0003800000 */
.L_x_0:
[----:B------:R-:W-:Y:S04]  /*1370*/  BSSY B0, `(.L_x_2) ;  /* 0x0000007000007945 */ /* 0x000fe80003800000 */
[----:B------:R-:W-:Y:S05]  /*1380*/  @!P1 BRA `(.L_x_3) ;  /* 0x0000000000149947 */ /* 0x000fea0003800000 */
[----:B------:R-:W-:-:S13]  /*1390*/  ISETP.GE.AND P0, PT, R10, -0x407fffff, PT ;  /* 0xbf8000010a00780c */ /* 0x000fda0003f06270 */
[----:B------:R-:W-:-:S05]  /*13a0*/  @P0 MOV R31, 0x7f800000 ;  /* 0x7f800000001f0802 */ /* 0x000fca0000000f00 */
[C---:B------:R-:W-:Y:S01]  /*13b0*/  @P0 FFMA.FTZ R26, R10.reuse, R31, +INF ;  /* 0x7f8000000a1a0423 */ /* 0x040fe2000001001f */
[----:B------:R-:W-:-:S04]  /*13c0*/  FSETP.NEU.AND P0, PT, R10, RZ, PT ;  /* 0x000000ff0a00720b */ /* 0x000fc80003f0d000 */
[----:B------:R-:W-:-:S09]  /*13d0*/  FSEL R26, R26, -RZ, P0 ;  /* 0x800000ff1a1a7208 */ /* 0x000fd20000000000 */
.L_x_3:
[----:B------:R-:W-:Y:S05]  /*13e0*/  BSYNC B0 ;  /* 0x0000000000007941 */ /* 0x000fea0003800000 */
.L_x_2:
[----:B------:R-:W-:Y:S01]  /*13f0*/  ISETP.GE.U32.AND P6, PT, R11, 0x7f800000, PT ;  /* 0x7f8000000b00780c */ /* 0x000fe20003fc6070 */
[----:B------:R-:W-:Y:S01]  /*1400*/  BSSY B0, `(.L_x_4) ;  /* 0x0000019000007945 */ /* 0x000fe20003800000 */
[----:B------:R-:W-:Y:S02]  /*1410*/  I2FP.F32.S32 R21, R21 ;  /* 0x0000001500157245 */ /* 0x000fe40000201400 */
[----:B------:R-:W-:Y:S02]  /*1420*/  I2FP.F32.S32 R32, R32 ;  /* 0x0000002000207245 */ /* 0x000fe40000201400 */
[----:B------:R-:W-:Y:S01]  /*1430*/  I2FP.F32.S32 R36, R36 ;  /* 0x0000002400247245 */ /* 0x000fe20000201400 */
[----:B------:R-:W-:Y:S01]  /*1440*/  FMUL R10, R21, 1.1920928955078125e-07 ;  /* 0x34000000150a7820 */ /* 0x000fe20000400000 */
[----:B------:R-:W-:Y:S01]  /*1450*/  I2FP.F32.S32 R20, R20 ;  /* 0x0000001400147245 */ /* 0x000fe20000201400 */
[----:B------:R-:W-:Y:S01]  /*1460*/  FMUL R21, R32, 1.1920928955078125e-07 ;  /* 0x3400000020157820 */ /* 0x000fe20000400000 */
[----:B------:R-:W-:Y:S01]  /*1470*/  FSETP.GT.AND P0, PT, R4, 20, PT ;  /* 0x41a000000400780b */ /* 0x000fe20003f04000 */
[----:B------:R-:W-:Y:S01]  /*1480*/  FMUL R31, R36, 1.1920928955078125e-07 ;  /* 0x34000000241f7820 */ /* 0x000fe20000400000 */
[----:B------:R-:W-:Y:S01]  /*1490*/  ISETP.GE.U32.AND P1, PT, R13, 0x7f800000, PT ;  /* 0x7f8000000d00780c */ /* 0x000fe20003f26070 */
[----:B------:R-:W-:Y:S01]  /*14a0*/  FMUL R20, R20, 1.1920928955078125e-07 ;  /* 0x3400000014147820 */ /* 0x000fe20000400000 */
[----:B------:R-:W-:Y:S01]  /*14b0*/  ISETP.GE.U32.AND P2, PT, R14, 0x7f800000, PT ;  /* 0x7f8000000e00780c */ /* 0x000fe20003f46070 */
[----:B------:R-:W-:Y:S01]  /*14c0*/  FFMA.FTZ R10, R10, 0.69314718246459960938, R27 ;  /* 0x3f3172180a0a7823 */ /* 0x000fe2000001001b */
[----:B------:R-:W-:Y:S01]  /*14d0*/  ISETP.GE.U32.AND P3, PT, R24, 0x7f800000, PT ;  /* 0x7f8000001800780c */ /* 0x000fe20003f66070 */
[----:B------:R-:W-:Y:S01]  /*14e0*/  FFMA.FTZ R21, R21, 0.69314718246459960938, R34 ;  /* 0x3f31721815157823 */ /* 0x000fe20000010022 */
[----:B------:R-:W-:Y:S01]  /*14f0*/  ISETP.GE.U32.AND P4, PT, R15, 0x7f800000, PT ;  /* 0x7f8000000f00780c */ /* 0x000fe20003f86070 */
[----:B------:R-:W-:Y:S01]  /*1500*/  FFMA.FTZ R8, R31, 0.69314718246459960938, R0 ;  /* 0x3f3172181f087823 */ /* 0x000fe20000010000 */
[----:B------:R-:W-:Y:S01]  /*1510*/  ISETP.GE.U32.AND P5, PT, R33, 0x7f800000, PT ;  /* 0x7f8000002100780c */ /* 0x000fe20003fa6070 */
[----:B------:R-:W-:Y:S01]  /*1520*/  FFMA.FTZ R23, R20, 0.69314718246459960938, R23 ;  /* 0x3f31721814177823 */ /* 0x000fe20000010017 */
[----:B------:R-:W-:Y:S11]  /*1530*/  @!P6 BRA `(.L_x_5) ;  /* 0x000000000014e947 */ /* 0x000ff60003800000 */
[----:B------:R-:W-:-:S13]  /*1540*/  ISETP.GE.AND P6, PT, R11, -0x407fffff, PT ;  /* 0xbf8000010b00780c */ /* 0x000fda0003fc6270 */
[----:B------:R-:W-:-:S05]  /*1550*/  @P6 MOV R0, 0x7f800000 ;  /* 0x7f80000000006802 */ /* 0x000fca0000000f00 */
[C---:B------:R-:W-:Y:S01]  /*1560*/  @P6 FFMA.FTZ R23, R11.reuse, R0, +INF ;  /* 0x7f8000000b176423 */ /* 0x040fe20000010000 */
[----:B------:R-:W-:-:S04]  /*1570*/  FSETP.NEU.AND P6, PT, R11, RZ, PT ;  /* 0x000000ff0b00720b */ /* 0x000fc80003fcd000 */
[----:B------:R-:W-:-:S09]  /*1580*/  FSEL R23, R23, -RZ, P6 ;  /* 0x800000ff17177208 */ /* 0x000fd20003000000 */
.L_x_5:
[----:B------:R-:W-:Y:S05]  /*1590*/  BSYNC B0 ;  /* 0x0000000000007941 */ /* 0x000fea0003800000 */
.L_x_4:
[----:B------:R-:W-:Y:S04]  /*15a0*/  BSSY B0, `(.L_x_6) ;  /* 0x0000007000007945 */ /* 0x000fe80003800000 */
[----:B------:R-:W-:Y:S05]  /*15b0*/  @!P1 BRA `(.L_x_7) ;  /* 0x0000000000149947 */ /* 0x000fea0003800000 */
[C---:B------:R-:W-:Y:S02]  /*15c0*/  ISETP.GE.AND P1, PT, R13.reuse, -0x407fffff, PT ;  /* 0xbf8000010d00780c */ /* 0x040fe40003f26270 */
[----:B------:R-:W-:-:S11]  /*15d0*/  FSETP.NEU.AND P6, PT, R13, RZ, PT ;  /* 0x000000ff0d00720b */ /* 0x000fd60003fcd000 */
[----:B------:R-:W-:-:S05]  /*15e0*/  @P1 MOV R0, 0x7f800000 ;  /* 0x7f80000000001802 */ /* 0x000fca0000000f00 */
[----:B------:R-:W-:-:S05]  /*15f0*/  @P1 FFMA.FTZ R22, R13, R0, +INF ;  /* 0x7f8000000d161423 */ /* 0x000fca0000010000 */
[----:B------:R-:W-:-:S07]  /*1600*/  FSEL R22, R22, -RZ, P6 ;  /* 0x800000ff16167208 */ /* 0x000fce0003000000 */
.L_x_7:
[----:B------:R-:W-:Y:S05]  /*1610*/  BSYNC B0 ;  /* 0x0000000000007941 */ /* 0x000fea0003800000 */
.L_x_6:
[----:B------:R-:W-:Y:S04]  /*1620*/  BSSY B0, `(.L_x_8) ;  /* 0x0000007000007945 */ /* 0x000fe80003800000 */
[----:B------:R-:W-:Y:S05]  /*1630*/  @!P2 BRA `(.L_x_9) ;  /* 0x000000000014a947 */ /* 0x000fea0003800000 */
[C---:B------:R-:W-:Y:S02]  /*1640*/  ISETP.GE.AND P1, PT, R14.reuse, -0x407fffff, PT ;  /* 0xbf8000010e00780c */ /* 0x040fe40003f26270 */
[----:B------:R-:W-:-:S11]  /*1650*/  FSETP.NEU.AND P2, PT, R14, RZ, PT ;  /* 0x000000ff0e00720b */ /* 0x000fd60003f4d000 */
[----:B------:R-:W-:-:S05]  /*1660*/  @P1 MOV R11, 0x7f800000 ;  /* 0x7f800000000b1802 */ /* 0x000fca0000000f00 */
[----:B------:R-:W-:-:S05]  /*1670*/  @P1 FFMA.FTZ R9, R14, R11, +INF ;  /* 0x7f8000000e091423 */ /* 0x000fca000001000b */
[----:B------:R-:W-:-:S07]  /*1680*/  FSEL R9, R9, -RZ, P2 ;  /* 0x800000ff09097208 */ /* 0x000fce0001000000 */
.L_x_9:
[----:B------:R-:W-:Y:S05]  /*1690*/  BSYNC B0 ;  /* 0x0000000000007941 */ /* 0x000fea0003800000 */
.L_x_8:
[----:B------:R-:W-:Y:S04]  /*16a0*/  BSSY B0, `(.L_x_10) ;  /* 0x0000007000007945 */ /* 0x000fe80003800000 */
[----:B------:R-:W-:Y:S05]  /*16b0*/  @!P3 BRA `(.L_x_11) ;  /* 0x000000000014b947 */ /* 0x000fea0003800000 */
[C---:B------:R-:W-:Y:S02]  /*16c0*/  ISETP.GE.AND P1, PT, R24.reuse, -0x407fffff, PT ;  /* 0xbf8000011800780c */ /* 0x040fe40003f26270 */
[----:B------:R-:W-:-:S11]  /*16d0*/  FSETP.NEU.AND P2, PT, R24, RZ, PT ;  /* 0x000000ff1800720b */ /* 0x000fd60003f4d000 */
[----:B------:R-:W-:-:S05]  /*16e0*/  @P1 MOV R11, 0x7f800000 ;  /* 0x7f800000000b1802 */ /* 0x000fca0000000f00 */
[----:B------:R-:W-:-:S05]  /*16f0*/  @P1 FFMA.FTZ R10, R24, R11, +INF ;  /* 0x7f800000180a1423 */ /* 0x000fca000001000b */
[----:B------:R-:W-:-:S07]  /*1700*/  FSEL R10, R10, -RZ, P2 ;  /* 0x800000ff0a0a7208 */ /* 0x000fce0001000000 */
.L_x_11:
[----:B------:R-:W-:Y:S05]  /*1710*/  BSYNC B0 ;  /* 0x0000000000007941 */ /* 0x000fea0003800000 */
.L_x_10:
[----:B------:R-:W-:Y:S04]  /*1720*/  BSSY B0, `(.L_x_12) ;  /* 0x0000007000007945 */ /* 0x000fe80003800000 */
[----:B------:R-:W-:Y:S05]  /*1730*/  @!P4 BRA `(.L_x_13) ;  /* 0x000000000014c947 */ /* 0x000fea0003800000 */
[C---:B------:R-:W-:Y:S02]  /*1740*/  ISETP.GE.AND P1, PT, R15.reuse, -0x407fffff, PT ;  /* 0xbf8000010f00780c */ /* 0x040fe40003f26270 */
[----:B------:R-:W-:-:S11]  /*1750*/  FSETP.NEU.AND P2, PT, R15, RZ, PT ;  /* 0x000000ff0f00720b */ /* 0x000fd60003f4d000 */
[----:B------:R-:W-:-:S05]  /*1760*/  @P1 MOV R0, 0x7f800000 ;  /* 0x7f80000000001802 */ /* 0x000fca0000000f00 */
[----:B------:R-:W-:-:S05]  /*1770*/  @P1 FFMA.FTZ R21, R15, R0, +INF ;  /* 0x7f8000000f151423 */ /* 0x000fca0000010000 */
[----:B------:R-:W-:-:S07]  /*1780*/  FSEL R21, R21, -RZ, P2 ;  /* 0x800000ff15157208 */ /* 0x000fce0001000000 */
.L_x_13:
[----:B------:R-:W-:Y:S05]  /*1790*/  BSYNC B0 ;  /* 0x0000000000007941 */ /* 0x000fea0003800000 */
.L_x_12:
[----:B------:R-:W-:Y:S04]  /*17a0*/  BSSY B0, `(.L_x_14) ;  /* 0x0000007000007945 */ /* 0x000fe80003800000 */
[----:B------:R-:W-:Y:S05]  /*17b0*/  @!P5 BRA `(.L_x_15) ;  /* 0x000000000014d947 */ /* 0x000fea0003800000 */
[C---:B------:R-:W-:Y:S02]  /*17c0*/  ISETP.GE.AND P1, PT, R33.reuse, -0x407fffff, PT ;  /* 0xbf8000012100780c */ /* 0x040fe40003f26270 */
[----:B------:R-:W-:-:S11]  /*17d0*/  FSETP.NEU.AND P2, PT, R33, RZ, PT ;  /* 0x000000ff2100720b */ /* 0x000fd60003f4d000 */
[----:B------:R-:W-:-:S05]  /*17e0*/  @P1 MOV R0, 0x7f800000 ;  /* 0x7f80000000001802 */ /* 0x000fca0000000f00 */
[----:B------:R-:W-:-:S05]  /*17f0*/  @P1 FFMA.FTZ R8, R33, R0, +INF ;  /* 0x7f80000021081423 */ /* 0x000fca0000010000 */
[----:B------:R-:W-:-:S07]  /*1800*/  FSEL R8, R8, -RZ, P2 ;  /* 0x800000ff08087208 */ /* 0x000fce0001000000 */
.L_x_15:
[----:B------:R-:W-:Y:S05]  /*1810*/  BSYNC B0 ;  /* 0x0000000000007941 */ /* 0x000fea0003800000 */
.L_x_14:
[----:B------:R-:W-:Y:S01]  /*1820*/  FSEL R25, R4, R25, P0 ;  /* 0x0000001904197208 */ /* 0x000fe20000000000 */
[----:B------:R-:W-:Y:S01]  /*1830*/  BSSY B0, `(.L_x_16) ;  /* 0x0000018000007945 */ /* 0x000fe20003800000 */
[----:B------:R-:W-:Y:S02]  /*1840*/  FSETP.GT.AND P0, PT, R5, 20, PT ;  /* 0x41a000000500780b */ /* 0x000fe40003f04000 */
[----:B------:R-:W-:Y:S01]  /*1850*/  FSETP.GT.AND P2, PT, R6, 20, PT ;  /* 0x41a000000600780b */ /* 0x000fe20003f44000 */
[----:B------:R-:W-:Y:S01]  /*1860*/  FADD.FTZ R13, |R25|, -RZ ;  /* 0x800000ff190d7221 */ /* 0x000fe20000010200 */
[----:B------:R-:W-:-:S04]  /*1870*/  FSEL R26, R5, R26, P0 ;  /* 0x0000001a051a7208 */ /* 0x000fc80000000000 */
[----:B------:R-:W-:-:S13]  /*1880*/  FSETP.GE.AND P1, PT, R13, 0.60000002384185791016, PT ;  /* 0x3f19999a0d00780b */ /* 0x000fda0003f26000 */
[----:B------:R-:W-:Y:S05]  /*1890*/  @!P1 BRA `(.L_x_17) ;  /* 0x0000000000289947 */ /* 0x000fea0003800000 */
[C---:B------:R-:W-:Y:S01]  /*18a0*/  FMUL R0, R13.reuse, 2.8853900432586669922 ;  /* 0x4038aa3b0d007820 */ /* 0x040fe20000400000 */
[----:B------:R-:W-:Y:S01]  /*18b0*/  HFMA2.MMA R11, -RZ, RZ, 1.875, 0 ;  /* 0x3f800000ff0b7435 */ /* 0x000fe200000001ff */
[----:B------:R-:W-:-:S04]  /*18c0*/  FSETP.GE.AND P0, PT, R13, 9.010913848876953125, PT ;  /* 0x41102cb40d00780b */ /* 0x000fc80003f06000 */
[----:B------:R-:W0:Y:S02]  /*18d0*/  MUFU.EX2 R0, R0 ;  /* 0x0000000000007308 */ /* 0x000e240000000800 */
[----:B0-----:R-:W-:-:S06]  /*18e0*/  FADD R12, R0, 1 ;  /* 0x3f800000000c7421 */ /* 0x001fcc0000000000 */
[----:B------:R-:W0:Y:S02]  /*18f0*/  MUFU.RCP R12, R12 ;  /* 0x0000000c000c7308 */ /* 0x000e240000001000 */
[----:B0-----:R-:W-:-:S05]  /*1900*/  FFMA.FTZ R11, R12, -2, R11 ;  /* 0xc00000000c0b7823 */ /* 0x001fca000001000b */
[----:B------:R-:W-:-:S04]  /*1910*/  FSEL R11, R11, 1, !P0 ;  /* 0x3f8000000b0b7808 */ /* 0x000fc80004000000 */
[----:B------:R-:W-:Y:S01]  /*1920*/  LOP3.LUT R11, R11, 0x80000000, R25, 0xf8, !PT ;  /* 0x800000000b0b7812 */ /* 0x000fe200078ef819 */
[----:B------:R-:W-:Y:S06]  /*1930*/  BRA `(.L_x_18) ;  /* 0x00000000001c7947 */ /* 0x000fec0003800000 */
.L_x_17:
[----:B------:R-:W-:Y:S01]  /*1940*/  MOV R0, 0x3c80f082 ;  /* 0x3c80f08200007802 */ /* 0x000fe20000000f00 */
[----:B------:R-:W-:-:S04]  /*1950*/  FMUL R11, R25, R25 ;  /* 0x00000019190b7220 */ /* 0x000fc80000400000 */
[----:B------:R-:W-:-:S04]  /*1960*/  FFMA.FTZ R0, R11, R0, -0.052303962409496307373 ;  /* 0xbd563cae0b007423 */ /* 0x000fc80000010000 */
[----:B------:R-:W-:-:S04]  /*1970*/  FFMA.FTZ R0, R11, R0, 0.1331529766321182251 ;  /* 0x3e0859410b007423 */ /* 0x000fc80000010000 */
[----:B------:R-:W-:-:S04]  /*1980*/  FFMA.FTZ R0, R11, R0, -0.33332768082618713379 ;  /* 0xbeaaa9ed0b007423 */ /* 0x000fc80000010000 */
[----:B------:R-:W-:-:S04]  /*1990*/  FFMA.FTZ R0, R11, R0, RZ ;  /* 0x000000000b007223 */ /* 0x000fc800000100ff */
[----:B------:R-:W-:-:S07]  /*19a0*/  FFMA.FTZ R11, R25, R0, R25 ;  /* 0x00000000190b7223 */ /* 0x000fce0000010019 */
.L_x_18:
[----:B------:R-:W-:Y:S05]  /*19b0*/  BSYNC B0 ;  /* 0x0000000000007941 */ /* 0x000fea0003800000 */
.L_x_16:
[----:B------:R-:W-:Y:S01]  /*19c0*/  FADD.FTZ R14, |R26|, -RZ ;  /* 0x800000ff1a0e7221 */ /* 0x000fe20000010200 */
[----:B------:R-:W-:Y:S01]  /*19d0*/  BSSY B0, `(.L_x_19) ;  /* 0x0000016000007945 */ /* 0x000fe20003800000 */
[----:B------:R-:W-:Y:S02]  /*19e0*/  FSETP.GT.AND P1, PT, R7, 20, PT ;  /* 0x41a000000700780b */ /* 0x000fe40003f24000 */
[----:B------:R-:W-:Y:S02]  /*19f0*/  FSEL R23, R6, R23, P2 ;  /* 0x0000001706177208 */ /* 0x000fe40001000000 */
        /* <DEDUP_REMOVED lines=12> */
.L_x_20:
[----:B------:R-:W-:Y:S01]  /*1ac0*/  MOV R0, 0x3c80f082 ;  /* 0x3c80f08200007802 */ /* 0x000fe20000000f00 */
[----:B------:R-:W-:-:S04]  /*1ad0*/  FMUL R13, R26, R26 ;  /* 0x0000001a1a0d7220 */ /* 0x000fc80000400000 */
[----:B------:R-:W-:-:S04]  /*1ae0*/  FFMA.FTZ R0, R13, R0, -0.052303962409496307373 ;  /* 0xbd563cae0d007423 */ /* 0x000fc80000010000 */
[----:B------:R-:W-:-:S04]  /*1af0*/  FFMA.FTZ R0, R13, R0, 0.1331529766321182251 ;  /* 0x3e0859410d007423 */ /* 0x000fc80000010000 */
[----:B------:R-:W-:-:S04]  /*1b00*/  FFMA.FTZ R0, R13, R0, -0.33332768082618713379 ;  /* 0xbeaaa9ed0d007423 */ /* 0x000fc80000010000 */
[----:B------:R-:W-:-:S04]  /*1b10*/  FFMA.FTZ R13, R13, R0, RZ ;  /* 0x000000000d0d7223 */ /* 0x000fc800000100ff */
[----:B------:R-:W-:-:S07]  /*1b20*/  FFMA.FTZ R26, R26, R13, R26 ;  /* 0x0000000d1a1a7223 */ /* 0x000fce000001001a */
.L_x_21:
[----:B------:R-:W-:Y:S05]  /*1b30*/  BSYNC B0 ;  /* 0x0000000000007941 */ /* 0x000fea0003800000 */
.L_x_19:
        /* <DEDUP_REMOVED lines=16> */
.L_x_23:
[----:B------:R-:W-:Y:S01]  /*1c40*/  MOV R0, 0x3c80f082 ;  /* 0x3c80f08200007802 */ /* 0x000fe20000000f00 */
[----:B------:R-:W-:-:S04]  /*1c50*/  FMUL R13, R23, R23 ;  /* 0x00000017170d7220 */ /* 0x000fc80000400000 */
[----:B------:R-:W-:-:S04]  /*1c60*/  FFMA.FTZ R0, R13, R0, -0.052303962409496307373 ;  /* 0xbd563cae0d007423 */ /* 0x000fc80000010000 */
[----:B------:R-:W-:-:S04]  /*1c70*/  FFMA.FTZ R0, R13, R0, 0.1331529766321182251 ;  /* 0x3e0859410d007423 */ /* 0x000fc80000010000 */
[----:B------:R-:W-:-:S04]  /*1c80*/  FFMA.FTZ R0, R13, R0, -0.33332768082618713379 ;  /* 0xbeaaa9ed0d007423 */ /* 0x000fc80000010000 */
[----:B------:R-:W-:-:S04]  /*1c90*/  FFMA.FTZ R0, R13, R0, RZ ;  /* 0x000000000d007223 */ /* 0x000fc800000100ff */
[----:B------:R-:W-:-:S07]  /*1ca0*/  FFMA.FTZ R23, R23, R0, R23 ;  /* 0x0000000017177223 */ /* 0x000fce0000010017 */
.L_x_24:
[----:B------:R-:W-:Y:S05]  /*1cb0*/  BSYNC B0 ;  /* 0x0000000000007941 */ /* 0x000fea0003800000 */
.L_x_22:
        /* <DEDUP_REMOVED lines=16> */
.L_x_26:
[----:B------:R-:W-:Y:S01]  /*1dc0*/  MOV R0, 0x3c80f082 ;  /* 0x3c80f08200007802 */ /* 0x000fe20000000f00 */
[----:B------:R-:W-:-:S04]  /*1dd0*/  FMUL R13, R22, R22 ;  /* 0x00000016160d7220 */ /* 0x000fc80000400000 */
[----:B------:R-:W-:-:S04]  /*1de0*/  FFMA.FTZ R0, R13, R0, -0.052303962409496307373 ;  /* 0xbd563cae0d007423 */ /* 0x000fc80000010000 */
[----:B------:R-:W-:-:S04]  /*1df0*/  FFMA.FTZ R0, R13, R0, 0.1331529766321182251 ;  /* 0x3e0859410d007423 */ /* 0x000fc80000010000 */
[----:B------:R-:W-:-:S04]  /*1e00*/  FFMA.FTZ R0, R13, R0, -0.33332768082618713379 ;  /* 0xbeaaa9ed0d007423 */ /* 0x000fc80000010000 */
[----:B------:R-:W-:-:S04]  /*1e10*/  FFMA.FTZ R13, R13, R0, RZ ;  /* 0x000000000d0d7223 */ /* 0x000fc800000100ff */
[----:B------:R-:W-:-:S07]  /*1e20*/  FFMA.FTZ R22, R22, R13, R22 ;  /* 0x0000000d16167223 */ /* 0x000fce0000010016 */
.L_x_27:
[----:B------:R-:W-:Y:S05]  /*1e30*/  BSYNC B0 ;  /* 0x0000000000007941 */ /* 0x000fea0003800000 */
.L_x_25:
        /* <DEDUP_REMOVED lines=16> */
.L_x_29:
[----:B------:R-:W-:Y:S01]  /*1f40*/  MOV R0, 0x3c80f082 ;  /* 0x3c80f08200007802 */ /* 0x000fe20000000f00 */
[----:B------:R-:W-:-:S04]  /*1f50*/  FMUL R13, R9, R9 ;  /* 0x00000009090d7220 */ /* 0x000fc80000400000 */
[----:B------:R-:W-:-:S04]  /*1f60*/  FFMA.FTZ R0, R13, R0, -0.052303962409496307373 ;  /* 0xbd563cae0d007423 */ /* 0x000fc80000010000 */
[----:B------:R-:W-:-:S04]  /*1f70*/  FFMA.FTZ R0, R13, R0, 0.1331529766321182251 ;  /* 0x3e0859410d007423 */ /* 0x000fc80000010000 */
[----:B------:R-:W-:-:S04]  /*1f80*/  FFMA.FTZ R0, R13, R0, -0.33332768082618713379 ;  /* 0xbeaaa9ed0d007423 */ /* 0x000fc80000010000 */
[----:B------:R-:W-:-:S04]  /*1f90*/  FFMA.FTZ R0, R13, R0, RZ ;  /* 0x000000000d007223 */ /* 0x000fc800000100ff */
[----:B------:R-:W-:-:S07]  /*1fa0*/  FFMA.FTZ R9, R9, R0, R9 ;  /* 0x0000000009097223 */ /* 0x000fce0000010009 */
.L_x_30:
[----:B------:R-:W-:Y:S05]  /*1fb0*/  BSYNC B0 ;  /* 0x0000000000007941 */ /* 0x000fea0003800000 */
.L_x_28:
        /* <DEDUP_REMOVED lines=16> */
.L_x_32:
[----:B------:R-:W-:Y:S01]  /*20c0*/  MOV R0, 0x3c80f082 ;  /* 0x3c80f08200007802 */ /* 0x000fe20000000f00 */
[----:B------:R-:W-:-:S04]  /*20d0*/  FMUL R13, R10, R10 ;  /* 0x0000000a0a0d7220 */ /* 0x000fc80000400000 */
[----:B------:R-:W-:-:S04]  /*20e0*/  FFMA.FTZ R0, R13, R0, -0.052303962409496307373 ;  /* 0xbd563cae0d007423 */ /* 0x000fc80000010000 */
[----:B------:R-:W-:-:S04]  /*20f0*/  FFMA.FTZ R0, R13, R0, 0.1331529766321182251 ;  /* 0x3e0859410d007423 */ /* 0x000fc80000010000 */
[----:B------:R-:W-:-:S04]  /*2100*/  FFMA.FTZ R0, R13, R0, -0.33332768082618713379 ;  /* 0xbeaaa9ed0d007423 */ /* 0x000fc80000010000 */
[----:B------:R-:W-:-:S04]  /*2110*/  FFMA.FTZ R13, R13, R0, RZ ;  /* 0x000000000d0d7223 */ /* 0x000fc800000100ff */
[----:B------:R-:W-:-:S07]  /*2120*/  FFMA.FTZ R10, R10, R13, R10 ;  /* 0x0000000d0a0a7223 */ /* 0x000fce000001000a */
.L_x_33:
[----:B------:R-:W-:Y:S05]  /*2130*/  BSYNC B0 ;  /* 0x0000000000007941 */ /* 0x000fea0003800000 */
.L_x_31:
[----:B------:R-:W-:Y:S01]  /*2140*/  FADD.FTZ R14, |R21|, -RZ ;  /* 0x800000ff150e7221 */ /* 0x000fe20000010200 */
[----:B------:R-:W-:Y:S01]  /*2150*/  BSSY B0, `(.L_x_34) ;  /* 0x0000015000007945 */ /* 0x000fe20003800000 */
[----:B------:R-:W-:-:S03]  /*2160*/  FSEL R8, R19, R8, P1 ;  /* 0x0000000813087208 */ /* 0x000fc60000800000 */
        /* <DEDUP_REMOVED lines=12> */
.L_x_35:
[----:B------:R-:W-:Y:S01]  /*2230*/  MOV R0, 0x3c80f082 ;  /* 0x3c80f08200007802 */ /* 0x000fe20000000f00 */
[----:B------:R-:W-:-:S04]  /*2240*/  FMUL R13, R21, R21 ;  /* 0x00000015150d7220 */ /* 0x000fc80000400000 */
[----:B------:R-:W-:-:S04]  /*2250*/  FFMA.FTZ R0, R13, R0, -0.052303962409496307373 ;  /* 0xbd563cae0d007423 */ /* 0x000fc80000010000 */
[----:B------:R-:W-:-:S04]  /*2260*/  FFMA.FTZ R0, R13, R0, 0.1331529766321182251 ;  /* 0x3e0859410d007423 */ /* 0x000fc80000010000 */
[----:B------:R-:W-:-:S04]  /*2270*/  FFMA.FTZ R0, R13, R0, -0.33332768082618713379 ;  /* 0xbeaaa9ed0d007423 */ /* 0x000fc80000010000 */
[----:B------:R-:W-:-:S04]  /*2280*/  FFMA.FTZ R0, R13, R0, RZ ;  /* 0x000000000d007223 */ /* 0x000fc800000100ff */
[----:B------:R-:W-:-:S07]  /*2290*/  FFMA.FTZ R21, R21, R0, R21 ;  /* 0x0000000015157223 */ /* 0x000fce0000010015 */
.L_x_36:
[----:B------:R-:W-:Y:S05]  /*22a0*/  BSYNC B0 ;  /* 0x0000000000007941 */ /* 0x000fea0003800000 */
.L_x_34:
[----:B------:R-:W-:Y:S01]  /*22b0*/  FADD.FTZ R14, |R8|, -RZ ;  /* 0x800000ff080e7221 */ /* 0x000fe20000010200 */
[----:B------:R-:W-:Y:S04]  /*22c0*/  BSSY B0, `(.L_x_37) ;  /* 0x0000014000007945 */ /* 0x000fe80003800000 */
        /* <DEDUP_REMOVED lines=12> */
.L_x_38:
[----:B------:R-:W-:Y:S01]  /*2390*/  MOV R0, 0x3c80f082 ;  /* 0x3c80f08200007802 */ /* 0x000fe20000000f00 */
[----:B------:R-:W-:-:S04]  /*23a0*/  FMUL R13, R8, R8 ;  /* 0x00000008080d7220 */ /* 0x000fc80000400000 */
[----:B------:R-:W-:-:S04]  /*23b0*/  FFMA.FTZ R0, R13, R0, -0.052303962409496307373 ;  /* 0xbd563cae0d007423 */ /* 0x000fc80000010000 */
[----:B------:R-:W-:-:S04]  /*23c0*/  FFMA.FTZ R0, R13, R0, 0.1331529766321182251 ;  /* 0x3e0859410d007423 */ /* 0x000fc80000010000 */
[----:B------:R-:W-:-:S04]  /*23d0*/  FFMA.FTZ R0, R13, R0, -0.33332768082618713379 ;  /* 0xbeaaa9ed0d007423 */ /* 0x000fc80000010000 */
[----:B------:R-:W-:-:S04]  /*23e0*/  FFMA.FTZ R13, R13, R0, RZ ;  /* 0x000000000d0d7223 */ /* 0x000fc800000100ff */
[----:B------:R-:W-:-:S07]  /*23f0*/  FFMA.FTZ R8, R8, R13, R8 ;  /* 0x0000000d08087223 */ /* 0x000fce0000010008 */
.L_x_39:
[----:B------:R-:W-:Y:S05]  /*2400*/  BSYNC B0 ;  /* 0x0000000000007941 */ /* 0x000fea0003800000 */
.L_x_37:
[----:B------:R-:W0:Y:S01]  /*2410*/  S2R R0, SR_TID.X ;  /* 0x0000000000007919 */ /* 0x000e220000002100 */
[----:B------:R-:W1:Y:S01]  /*2420*/  S2UR UR5, SR_CgaCtaId ;  /* 0x00000000000579c3 */ /* 0x000e620000008800 */
[----:B------:R-:W-:Y:S01]  /*2430*/  FMUL R26, R5, R26 ;  /* 0x0000001a051a7220 */ /* 0x000fe20000400000 */
[----:B------:R-:W-:Y:S01]  /*2440*/  FMUL R11, R4, R11 ;  /* 0x0000000b040b7220 */ /* 0x000fe20000400000 */
[----:B------:R-:W-:Y:S01]  /*2450*/  FMUL R22, R7, R22 ;  /* 0x0000001607167220 */ /* 0x000fe20000400000 */
[----:B------:R-:W-:Y:S01]  /*2460*/  UMOV UR4, 0x400 ;  /* 0x0000040000047882 */ /* 0x000fe20000000000 */
[----:B------:R-:W-:Y:S01]  /*2470*/  FMUL R16, R16, R9 ;  /* 0x0000000910107220 */ /* 0x000fe20000400000 */
[----:B------:R-:W-:Y:S01]  /*2480*/  FMUL R21, R18, R21 ;  /* 0x0000001512157220 */ /* 0x000fe20000400000 */
[----:B------:R-:W-:Y:S01]  /*2490*/  FMUL R23, R6, R23 ;  /* 0x0000001706177220 */ /* 0x000fe20000400000 */
[----:B------:R-:W-:Y:S01]  /*24a0*/  FMUL R17, R17, R10 ;  /* 0x0000000a11117220 */ /* 0x000fe20000400000 */
[----:B------:R-:W-:Y:S01]  /*24b0*/  FMUL R19, R19, R8 ;  /* 0x0000000813137220 */ /* 0x000fe20000400000 */
[----:B------:R-:W-:-:S02]  /*24c0*/  SHF.R.U32.HI R6, RZ, 0x3, R28 ;  /* 0x00000003ff067819 */ /* 0x000fc4000001161c */
[----:B------:R-:W-:-:S04]  /*24d0*/  LOP3.LUT R3, R3, 0x1c, R28, 0xf8, !PT ;  /* 0x0000001c03037812 */ /* 0x000fc800078ef81c */
[----:B------:R-:W-:Y:S02]  /*24e0*/  SHF.R.S32.HI R10, RZ, 0x1f, R3 ;  /* 0x0000001fff0a7819 */ /* 0x000fe40000011403 */
[----:B------:R-:W-:Y:S01]  /*24f0*/  ISETP.GE.AND P0, PT, R3, 0x100, PT ;  /* 0x000001000300780c */ /* 0x000fe20003f06270 */
[----:B-1----:R-:W-:Y:S01]  /*2500*/  UPRMT UR4, UR5, 0x654, UR4 ;  /* 0x0000065405047896 */ /* 0x002fe20008000004 */
[----:B0-----:R-:W-:-:S04]  /*2510*/  SHF.L.U32 R0, R0, 0x7, RZ ;  /* 0x0000000700007819 */ /* 0x001fc800000006ff */
[----:B------:R-:W-:-:S04]  /*2520*/  LOP3.LUT R5, R0, 0x380, RZ, 0xc0, !PT ;  /* 0x0000038000057812 */ /* 0x000fc800078ec0ff */
[----:B------:R-:W-:Y:S02]  /*2530*/  SHF.R.U32.HI R4, RZ, 0x3, R5 ;  /* 0x00000003ff047819 */ /* 0x000fe40000011605 */
[C---:B------:R-:W-:Y:S02]  /*2540*/  LOP3.LUT R0, R5.reuse, R2, RZ, 0xfc, !PT ;  /* 0x0000000205007212 */ /* 0x040fe400078efcff */
[C---:B------:R-:W-:Y:S02]  /*2550*/  LOP3.LUT R7, R5.reuse, 0x20, RZ, 0xfc, !PT ;  /* 0x0000002005077812 */ /* 0x040fe400078efcff */
[C---:B------:R-:W-:Y:S02]  /*2560*/  LOP3.LUT R9, R5.reuse, 0x40, RZ, 0xfc, !PT ;  /* 0x0000004005097812 */ /* 0x040fe400078efcff */
[----:B------:R-:W-:Y:S02]  /*2570*/  LOP3.LUT R4, R4, R5, R2, 0xfe, !PT ;  /* 0x0000000504047212 */ /* 0x000fe400078efe02 */
[----:B------:R-:W-:-:S02]  /*2580*/  LOP3.LUT R5, R5, 0x60, RZ, 0xfc, !PT ;  /* 0x0000006005057812 */ /* 0x000fc400078efcff */
[-C--:B------:R-:W-:Y:S02]  /*2590*/  LEA.HI R7, R7, R0.reuse, RZ, 0x1d ;  /* 0x0000000007077211 */ /* 0x080fe400078fe8ff */
[-C--:B------:R-:W-:Y:S02]  /*25a0*/  LEA.HI R9, R9, R0.reuse, RZ, 0x1d ;  /* 0x0000000009097211 */ /* 0x080fe400078fe8ff */
[----:B------:R-:W-:Y:S02]  /*25b0*/  LEA.HI R5, R5, R0, RZ, 0x1d ;  /* 0x0000000005057211 */ /* 0x000fe400078fe8ff */
[----:B------:R-:W-:Y:S02]  /*25c0*/  LEA R12, R4, UR4, 0x2 ;  /* 0x00000004040c7c11 */ /* 0x000fe4000f8e10ff */
[----:B------:R-:W-:Y:S02]  /*25d0*/  LEA R14, R7, UR4, 0x2 ;  /* 0x00000004070e7c11 */ /* 0x000fe4000f8e10ff */
[----:B------:R-:W-:Y:S01]  /*25e0*/  LEA R18, R9, UR4, 0x2 ;  /* 0x0000000409127c11 */ /* 0x000fe2000f8e10ff */
[----:B------:R0:W-:Y:S01]  /*25f0*/  STS [R12], R11 ;  /* 0x0000000b0c007388 */ /* 0x0001e20000000800 */
[----:B------:R-:W-:Y:S01]  /*2600*/  LEA R15, R5, UR4, 0x2 ;  /* 0x00000004050f7c11 */ /* 0x000fe2000f8e10ff */
[----:B------:R-:W1:Y:S01]  /*2610*/  LDC.64 R8, c[0x0][0x238] ;  /* 0x00008e00ff087b82 */ /* 0x000e620000000a00 */
[----:B------:R-:W-:Y:S01]  /*2620*/  LOP3.LUT R0, R28, 0x1fc, RZ, 0xc0, !PT ;  /* 0x000001fc1c007812 */ /* 0x000fe200078ec0ff */
[----:B------:R-:W-:Y:S01]  /*2630*/  STS [R14+0x80], R26 ;  /* 0x0000801a0e007388 */ /* 0x000fe20000000800 */
[----:B------:R-:W-:-:S03]  /*2640*/  LOP3.LUT R7, R6, 0x3c, RZ, 0xc0, !PT ;  /* 0x0000003c06077812 */ /* 0x000fc600078ec0ff */
[----:B------:R-:W-:Y:S01]  /*2650*/  STS [R18+0x100], R23 ;  /* 0x0001001712007388 */ /* 0x000fe20000000800 */
[----:B------:R-:W-:Y:S02]  /*2660*/  IADD3 R7, R0, R7, RZ ;  /* 0x0000000700077210 */ /* 0x000fe40007ffe0ff */
[----:B0-----:R-:W-:Y:S01]  /*2670*/  LEA.HI R11, R10, R3, RZ, 0x6 ;  /* 0x000000030a0b7211 */ /* 0x001fe200078f30ff */
[----:B------:R-:W-:Y:S01]  /*2680*/  STS [R15+0x180], R22 ;  /* 0x000180160f007388 */ /* 0x000fe20000000800 */
[----:B------:R-:W-:Y:S02]  /*2690*/  LEA R7, R7, UR4, 0x2 ;  /* 0x0000000407077c11 */ /* 0x000fe4000f8e10ff */
[----:B------:R-:W-:Y:S01]  /*26a0*/  SHF.L.U32 R13, R11, 0x8, RZ ;  /* 0x000000080b0d7819 */ /* 0x000fe200000006ff */
[----:B------:R0:W-:Y:S01]  /*26b0*/  STS [R12+0x40], R16 ;  /* 0x000040100c007388 */ /* 0x0001e20000000800 */
[----:B------:R-:W-:Y:S02]  /*26c0*/  LOP3.LUT R10, R29, R2, RZ, 0xfc, !PT ;  /* 0x000000021d0a7212 */ /* 0x000fe400078efcff */
[----:B------:R-:W-:Y:S01]  /*26d0*/  LOP3.LUT R13, R13, 0xffffc000, RZ, 0xc0, !PT ;  /* 0xffffc0000d0d7812 */ /* 0x000fe200078ec0ff */
[----:B------:R2:W-:Y:S01]  /*26e0*/  STS [R14+0xc0], R17 ;  /* 0x0000c0110e007388 */ /* 0x0005e20000000800 */
[----:B------:R-:W-:-:S02]  /*26f0*/  LOP3.LUT R29, R29, 0x10, R2, 0xfe, !PT ;  /* 0x000000101d1d7812 */ /* 0x000fc400078efe02 */
[----:B------:R-:W-:Y:S01]  /*2700*/  ISETP.LT.AND P1, PT, R10, 0x100, !P0 ;  /* 0x000001000a00780c */ /* 0x000fe20004721270 */
[----:B------:R-:W-:Y:S01]  /*2710*/  STS [R18+0x140], R21 ;  /* 0x0001401512007388 */ /* 0x000fe20000000800 */
[----:B------:R-:W-:Y:S02]  /*2720*/  ISETP.LT.AND P0, PT, R29, 0x100, !P0 ;  /* 0x000001001d00780c */ /* 0x000fe40004701270 */
[----:B0-----:R-:W-:Y:S01]  /*2730*/  LOP3.LUT R12, R11, 0xffffffc0, RZ, 0xc0, !PT ;  /* 0xffffffc00b0c7812 */ /* 0x001fe200078ec0ff */
[----:B------:R-:W-:Y:S01]  /*2740*/  STS [R15+0x1c0], R19 ;  /* 0x0001c0130f007388 */ /* 0x000fe20000000800 */
[----:B--2---:R-:W-:Y:S01]  /*2750*/  LOP3.LUT R14, R0, 0x200, RZ, 0xfc, !PT ;  /* 0x00000200000e7812 */ /* 0x004fe200078efcff */
[----:B------:R-:W-:Y:S01]  /*2760*/  BAR.SYNC.DEFER_BLOCKING 0x0 ;  /* 0x0000000000007b1d */ /* 0x000fe20000010000 */
[----:B------:R-:W-:Y:S02]  /*2770*/  IADD3 R12, R13, R3, -R12 ;  /* 0x000000030d0c7210 */ /* 0x000fe40007ffe80c */
[----:B------:R-:W-:-:S02]  /*2780*/  SHF.R.U32.HI R14, RZ, 0x3, R14 ;  /* 0x00000003ff0e7819 */ /* 0x000fc4000001160e */
[----:B------:R-:W-:Y:S02]  /*2790*/  LEA R3, R10, R12, 0x6 ;  /* 0x0000000c0a037211 */ /* 0x000fe400078e30ff */
[----:B------:R-:W-:-:S03]  /*27a0*/  LOP3.LUT R11, R14, 0x7c, RZ, 0xc0, !PT ;  /* 0x0000007c0e0b7812 */ /* 0x000fc600078ec0ff */
[----:B-1----:R-:W-:Y:S01]  /*27b0*/  IMAD.WIDE R2, R3, 0x4, R8 ;  /* 0x0000000403027825 */ /* 0x002fe200078e0208 */
[----:B------:R-:W-:-:S04]  /*27c0*/  IADD3 R11, R0, R11, RZ ;  /* 0x0000000b000b7210 */ /* 0x000fc80007ffe0ff */
[----:B------:R-:W-:Y:S01]  /*27d0*/  LEA R11, R11, UR4, 0x2 ;  /* 0x000000040b0b7c11 */ /* 0x000fe2000f8e10ff */
[----:B------:R-:W0:Y:S04]  /*27e0*/  LDS.128 R4, [R7] ;  /* 0x0000000007047984 */ /* 0x000e280000000c00 */
[----:B0-----:R0:W-:Y:S01]  /*27f0*/  @P1 STG.E.128 desc[UR6][R2.64], R4 ;  /* 0x0000000402001986 */ /* 0x0011e2000c101d06 */
[----:B------:R-:W-:Y:S05]  /*2800*/  @!P0 EXIT ;  /* 0x000000000000894d */ /* 0x000fea0003800000 */
[----:B0-----:R-:W0:Y:S01]  /*2810*/  LDS.128 R4, [R11+0x800] ;  /* 0x000800000b047984 */ /* 0x001e220000000c00 */
[----:B------:R-:W-:-:S05]  /*2820*/  LEA R29, R29, R12, 0x6 ;  /* 0x0000000c1d1d7211 */ /* 0x000fca00078e30ff */
[----:B------:R-:W-:-:S05]  /*2830*/  IMAD.WIDE R8, R29, 0x4, R8 ;  /* 0x000000041d087825 */ /* 0x000fca00078e0208 */
[----:B0-----:R-:W-:Y:S01]  /*2840*/  STG.E.128 desc[UR6][R8.64], R4 ;  /* 0x0000000408007986 */ /* 0x001fe2000c101d06 */
[----:B------:R-:W-:Y:S05]  /*2850*/  EXIT ;  /* 0x000000000000794d */ /* 0x000fea0003800000 */
.L_x_40:
[----:B------:R-:W-:-:S00]  /*2860*/  BRA `(.L_x_40) ;  /* 0xfffffffc00fc7947 */ /* 0x000fc0000383ffff */
[----:B------:R-:W-:-:S00]  /*2870*/  NOP ;  /* 0x0000000000007918 */ /* 0x000fc00000000000 */
        /* <DEDUP_REMOVED lines=8> */
.L_x_41:


//--------------------- .nv.global.init           --------------------------
	.section	.nv.global.init,"aw",@progbits
.nv.global.init:
	.type		_$_str,@object
	.size		_$_str,(_$_str_$_2 - _$_str)
_$_str:
        /*0000*/ 	.byte	0x5f, 0x5f, 0x43, 0x55, 0x44, 0x41, 0x5f, 0x46, 0x54, 0x5a, 0x00
	.type		_$_str_$_2,@object
	.size		_$_str_$_2,(.L_1 - _$_str_$_2)
_$_str_$_2:
        /*000b*/ 	.byte	0x5f, 0x5f, 0x43, 0x55, 0x44, 0x41, 0x5f, 0x50, 0x52, 0x45, 0x43, 0x5f, 0x53, 0x51, 0x52, 0x54
        /*001b*/ 	.byte	0x00
.L_1:


//--------------------- .nv.shared.triton_poi_fused__native_batch_norm_legit_no_training_mul_softplus_tanh_27 --------------------------
	.section	.nv.shared.triton_poi_fused__native_batch_norm_legit_no_training_mul_softplus_tanh_27,"aw",@nobits
	.sectionflags	@""
	.align	16
	.zero		1024


//--------------------- .nv.constant0.triton_poi_fused__native_batch_norm_legit_no_training_mul_softplus_tanh_27 --------------------------
	.section	.nv.constant0.triton_poi_fused__native_batch_norm_legit_no_training_mul_softplus_tanh_27,"a",@progbits
	.sectionflags	@""
	.align	4
.nv.constant0.triton_poi_fused__native_batch_norm_legit_no_training_mul_softplus_tanh_27:
	.zero		584
